//
// Generated by NVIDIA NVVM Compiler
//
// Compiler Build ID: CL-36424714
// Cuda compilation tools, release 13.0, V13.0.88
// Based on NVVM 20.0.0
//

.version 9.0
.target sm_100
.address_size 64

	// .globl	_Z16set_isdevice_gpuiPiPb
.func  (.param .align 16 .b8 func_retval0[16]) __internal_trig_reduction_slowpathd
(
	.param .b64 __internal_trig_reduction_slowpathd_param_0
)
;
.func  (.param .b64 func_retval0) __internal_accurate_pow
(
	.param .b64 __internal_accurate_pow_param_0
)
;
.global .align 8 .b8 __cudart_i2opi_d[144] = {8, 93, 141, 31, 177, 95, 251, 107, 234, 146, 82, 138, 247, 57, 7, 61, 123, 241, 229, 235, 199, 186, 39, 117, 45, 234, 95, 158, 102, 63, 70, 79, 183, 9, 203, 39, 207, 126, 54, 109, 31, 109, 10, 90, 139, 17, 47, 239, 15, 152, 5, 222, 255, 151, 248, 31, 59, 40, 249, 189, 139, 95, 132, 156, 244, 57, 83, 131, 57, 214, 145, 57, 65, 126, 95, 180, 38, 112, 156, 233, 132, 68, 187, 46, 245, 53, 130, 232, 62, 167, 41, 177, 28, 235, 29, 254, 28, 146, 209, 9, 234, 46, 73, 6, 224, 210, 77, 66, 58, 110, 36, 183, 97, 197, 187, 222, 171, 99, 81, 254, 65, 144, 67, 60, 153, 149, 98, 219, 192, 221, 52, 245, 209, 87, 39, 252, 41, 21, 68, 78, 110, 131, 249, 162};
.global .align 16 .b8 __cudart_sin_cos_coeffs[128] = {70, 210, 176, 44, 241, 229, 90, 190, 146, 227, 172, 105, 227, 29, 199, 62, 161, 98, 219, 25, 160, 1, 42, 191, 24, 8, 17, 17, 17, 17, 129, 63, 84, 85, 85, 85, 85, 85, 197, 191, 0, 0, 0, 0, 0, 0, 0, 0, 0, 0, 0, 0, 0, 0, 0, 0, 100, 129, 253, 32, 131, 255, 168, 189, 40, 133, 239, 193, 167, 238, 33, 62, 217, 230, 6, 142, 79, 126, 146, 190, 233, 188, 221, 25, 160, 1, 250, 62, 71, 93, 193, 22, 108, 193, 86, 191, 81, 85, 85, 85, 85, 85, 165, 63, 0, 0, 0, 0, 0, 0, 224, 191, 0, 0, 0, 0, 0, 0, 240, 63};

.visible .entry _Z16set_isdevice_gpuiPiPb(
	.param .u32 _Z16set_isdevice_gpuiPiPb_param_0,
	.param .u64 .ptr .align 1 _Z16set_isdevice_gpuiPiPb_param_1,
	.param .u64 .ptr .align 1 _Z16set_isdevice_gpuiPiPb_param_2
)
{
	.reg .pred 	%p<2>;
	.reg .b16 	%rs<2>;
	.reg .b32 	%r<6>;
	.reg .b64 	%rd<9>;

	ld.param.u32 	%r2, [_Z16set_isdevice_gpuiPiPb_param_0];
	ld.param.u64 	%rd1, [_Z16set_isdevice_gpuiPiPb_param_1];
	ld.param.u64 	%rd2, [_Z16set_isdevice_gpuiPiPb_param_2];
	mov.u32 	%r3, %ntid.x;
	mov.u32 	%r4, %ctaid.x;
	mov.u32 	%r5, %tid.x;
	mad.lo.s32 	%r1, %r3, %r4, %r5;
	setp.ge.s32 	%p1, %r1, %r2;
	@%p1 bra 	$L__BB0_2;
	cvta.to.global.u64 	%rd3, %rd1;
	cvta.to.global.u64 	%rd4, %rd2;
	mul.wide.s32 	%rd5, %r1, 4;
	add.s64 	%rd6, %rd3, %rd5;
	ld.global.s32 	%rd7, [%rd6];
	add.s64 	%rd8, %rd4, %rd7;
	mov.b16 	%rs1, 1;
	st.global.u8 	[%rd8], %rs1;
$L__BB0_2:
	ret;

}
	// .globl	_Z25compute_accelerations_gpubiiPKdS0_S0_S0_S0_S0_PdS1_S1_S0_PKb
.visible .entry _Z25compute_accelerations_gpubiiPKdS0_S0_S0_S0_S0_PdS1_S1_S0_PKb(
	.param .u8 _Z25compute_accelerations_gpubiiPKdS0_S0_S0_S0_S0_PdS1_S1_S0_PKb_param_0,
	.param .u32 _Z25compute_accelerations_gpubiiPKdS0_S0_S0_S0_S0_PdS1_S1_S0_PKb_param_1,
	.param .u32 _Z25compute_accelerations_gpubiiPKdS0_S0_S0_S0_S0_PdS1_S1_S0_PKb_param_2,
	.param .u64 .ptr .align 1 _Z25compute_accelerations_gpubiiPKdS0_S0_S0_S0_S0_PdS1_S1_S0_PKb_param_3,
	.param .u64 .ptr .align 1 _Z25compute_accelerations_gpubiiPKdS0_S0_S0_S0_S0_PdS1_S1_S0_PKb_param_4,
	.param .u64 .ptr .align 1 _Z25compute_accelerations_gpubiiPKdS0_S0_S0_S0_S0_PdS1_S1_S0_PKb_param_5,
	.param .u64 .ptr .align 1 _Z25compute_accelerations_gpubiiPKdS0_S0_S0_S0_S0_PdS1_S1_S0_PKb_param_6,
	.param .u64 .ptr .align 1 _Z25compute_accelerations_gpubiiPKdS0_S0_S0_S0_S0_PdS1_S1_S0_PKb_param_7,
	.param .u64 .ptr .align 1 _Z25compute_accelerations_gpubiiPKdS0_S0_S0_S0_S0_PdS1_S1_S0_PKb_param_8,
	.param .u64 .ptr .align 1 _Z25compute_accelerations_gpubiiPKdS0_S0_S0_S0_S0_PdS1_S1_S0_PKb_param_9,
	.param .u64 .ptr .align 1 _Z25compute_accelerations_gpubiiPKdS0_S0_S0_S0_S0_PdS1_S1_S0_PKb_param_10,
	.param .u64 .ptr .align 1 _Z25compute_accelerations_gpubiiPKdS0_S0_S0_S0_S0_PdS1_S1_S0_PKb_param_11,
	.param .u64 .ptr .align 1 _Z25compute_accelerations_gpubiiPKdS0_S0_S0_S0_S0_PdS1_S1_S0_PKb_param_12,
	.param .u64 .ptr .align 1 _Z25compute_accelerations_gpubiiPKdS0_S0_S0_S0_S0_PdS1_S1_S0_PKb_param_13
)
{
	.reg .pred 	%p<24>;
	.reg .b16 	%rs<3>;
	.reg .b32 	%r<36>;
	.reg .b64 	%rd<37>;
	.reg .b64 	%fd<81>;

	ld.param.s8 	%rs1, [_Z25compute_accelerations_gpubiiPKdS0_S0_S0_S0_S0_PdS1_S1_S0_PKb_param_0];
	ld.param.u32 	%r9, [_Z25compute_accelerations_gpubiiPKdS0_S0_S0_S0_S0_PdS1_S1_S0_PKb_param_1];
	ld.param.u32 	%r10, [_Z25compute_accelerations_gpubiiPKdS0_S0_S0_S0_S0_PdS1_S1_S0_PKb_param_2];
	ld.param.u64 	%rd1, [_Z25compute_accelerations_gpubiiPKdS0_S0_S0_S0_S0_PdS1_S1_S0_PKb_param_3];
	ld.param.u64 	%rd2, [_Z25compute_accelerations_gpubiiPKdS0_S0_S0_S0_S0_PdS1_S1_S0_PKb_param_4];
	ld.param.u64 	%rd3, [_Z25compute_accelerations_gpubiiPKdS0_S0_S0_S0_S0_PdS1_S1_S0_PKb_param_5];
	ld.param.u64 	%rd4, [_Z25compute_accelerations_gpubiiPKdS0_S0_S0_S0_S0_PdS1_S1_S0_PKb_param_9];
	ld.param.u64 	%rd5, [_Z25compute_accelerations_gpubiiPKdS0_S0_S0_S0_S0_PdS1_S1_S0_PKb_param_10];
	ld.param.u64 	%rd6, [_Z25compute_accelerations_gpubiiPKdS0_S0_S0_S0_S0_PdS1_S1_S0_PKb_param_11];
	ld.param.u64 	%rd7, [_Z25compute_accelerations_gpubiiPKdS0_S0_S0_S0_S0_PdS1_S1_S0_PKb_param_12];
	ld.param.u64 	%rd8, [_Z25compute_accelerations_gpubiiPKdS0_S0_S0_S0_S0_PdS1_S1_S0_PKb_param_13];
	mov.u32 	%r11, %ntid.x;
	mov.u32 	%r12, %ctaid.x;
	mov.u32 	%r13, %tid.x;
	mad.lo.s32 	%r14, %r11, %r12, %r13;
	div.s32 	%r1, %r14, %r10;
	mul.lo.s32 	%r15, %r1, %r10;
	sub.s32 	%r2, %r14, %r15;
	setp.ge.s32 	%p1, %r1, %r10;
	setp.lt.s32 	%p2, %r10, 0;
	or.pred  	%p3, %p2, %p1;
	setp.eq.s32 	%p4, %r1, %r2;
	or.pred  	%p5, %p3, %p4;
	@%p5 bra 	$L__BB1_17;
	cvta.to.global.u64 	%rd9, %rd7;
	cvta.to.global.u64 	%rd10, %rd8;
	cvt.s64.s32 	%rd11, %r2;
	mul.wide.s32 	%rd12, %r2, 8;
	add.s64 	%rd13, %rd9, %rd12;
	ld.global.f64 	%fd1, [%rd13];
	add.s64 	%rd14, %rd10, %rd11;
	ld.global.u8 	%rs2, [%rd14];
	setp.eq.s16 	%p6, %rs2, 0;
	mov.f64 	%fd78, %fd1;
	@%p6 bra 	$L__BB1_8;
	setp.ne.s16 	%p7, %rs1, 0;
	mov.f64 	%fd78, 0d0000000000000000;
	@%p7 bra 	$L__BB1_8;
	cvt.rn.f64.s32 	%fd21, %r9;
	mul.f64 	%fd22, %fd21, 0d404E000000000000;
	div.rn.f64 	%fd2, %fd22, 0d40B7700000000000;
	abs.f64 	%fd3, %fd2;
	setp.neu.f64 	%p8, %fd3, 0d7FF0000000000000;
	@%p8 bra 	$L__BB1_5;
	mov.f64 	%fd28, 0d0000000000000000;
	mul.rn.f64 	%fd77, %fd2, %fd28;
	mov.b32 	%r35, 0;
	bra.uni 	$L__BB1_7;
$L__BB1_5:
	mul.f64 	%fd23, %fd2, 0d3FE45F306DC9C883;
	cvt.rni.s32.f64 	%r35, %fd23;
	cvt.rn.f64.s32 	%fd24, %r35;
	fma.rn.f64 	%fd25, %fd24, 0dBFF921FB54442D18, %fd2;
	fma.rn.f64 	%fd26, %fd24, 0dBC91A62633145C00, %fd25;
	fma.rn.f64 	%fd77, %fd24, 0dB97B839A252049C0, %fd26;
	setp.ltu.f64 	%p9, %fd3, 0d41E0000000000000;
	@%p9 bra 	$L__BB1_7;
	{ // callseq 0, 0
	.param .b64 param0;
	st.param.f64 	[param0], %fd2;
	.param .align 16 .b8 retval0[16];
	call.uni (retval0), 
	__internal_trig_reduction_slowpathd, 
	(
	param0
	);
	ld.param.f64 	%fd77, [retval0];
	ld.param.b32 	%r35, [retval0+8];
	} // callseq 0
$L__BB1_7:
	shl.b32 	%r18, %r35, 6;
	cvt.u64.u32 	%rd15, %r18;
	and.b64  	%rd16, %rd15, 64;
	mov.u64 	%rd17, __cudart_sin_cos_coeffs;
	add.s64 	%rd18, %rd17, %rd16;
	mul.rn.f64 	%fd29, %fd77, %fd77;
	and.b32  	%r19, %r35, 1;
	setp.eq.b32 	%p10, %r19, 1;
	selp.f64 	%fd30, 0dBDA8FF8320FD8164, 0d3DE5DB65F9785EBA, %p10;
	ld.global.nc.v2.f64 	{%fd31, %fd32}, [%rd18];
	fma.rn.f64 	%fd33, %fd30, %fd29, %fd31;
	fma.rn.f64 	%fd34, %fd33, %fd29, %fd32;
	ld.global.nc.v2.f64 	{%fd35, %fd36}, [%rd18+16];
	fma.rn.f64 	%fd37, %fd34, %fd29, %fd35;
	fma.rn.f64 	%fd38, %fd37, %fd29, %fd36;
	ld.global.nc.v2.f64 	{%fd39, %fd40}, [%rd18+32];
	fma.rn.f64 	%fd41, %fd38, %fd29, %fd39;
	fma.rn.f64 	%fd42, %fd41, %fd29, %fd40;
	fma.rn.f64 	%fd43, %fd42, %fd77, %fd77;
	fma.rn.f64 	%fd44, %fd42, %fd29, 0d3FF0000000000000;
	selp.f64 	%fd45, %fd44, %fd43, %p10;
	and.b32  	%r20, %r35, 2;
	setp.eq.s32 	%p11, %r20, 0;
	mov.f64 	%fd46, 0d0000000000000000;
	sub.f64 	%fd47, %fd46, %fd45;
	selp.f64 	%fd48, %fd45, %fd47, %p11;
	abs.f64 	%fd49, %fd48;
	mul.f64 	%fd50, %fd1, 0d3FE0000000000000;
	fma.rn.f64 	%fd78, %fd50, %fd49, %fd1;
$L__BB1_8:
	cvta.to.global.u64 	%rd19, %rd3;
	cvta.to.global.u64 	%rd20, %rd2;
	cvta.to.global.u64 	%rd21, %rd1;
	mul.wide.s32 	%rd22, %r2, 8;
	add.s64 	%rd23, %rd21, %rd22;
	ld.global.f64 	%fd51, [%rd23];
	mul.wide.s32 	%rd24, %r1, 8;
	add.s64 	%rd25, %rd21, %rd24;
	ld.global.f64 	%fd52, [%rd25];
	sub.f64 	%fd10, %fd51, %fd52;
	add.s64 	%rd26, %rd20, %rd22;
	ld.global.f64 	%fd53, [%rd26];
	add.s64 	%rd27, %rd20, %rd24;
	ld.global.f64 	%fd54, [%rd27];
	sub.f64 	%fd11, %fd53, %fd54;
	add.s64 	%rd28, %rd19, %rd22;
	ld.global.f64 	%fd55, [%rd28];
	add.s64 	%rd29, %rd19, %rd24;
	ld.global.f64 	%fd56, [%rd29];
	sub.f64 	%fd12, %fd55, %fd56;
	mul.f64 	%fd57, %fd11, %fd11;
	fma.rn.f64 	%fd58, %fd10, %fd10, %fd57;
	fma.rn.f64 	%fd59, %fd12, %fd12, %fd58;
	add.f64 	%fd13, %fd59, 0d3EB0C6F7A0B5ED8D;
	{
	.reg .b32 %temp; 
	mov.b64 	{%temp, %r6}, %fd13;
	}
	mov.f64 	%fd60, 0d3FF8000000000000;
	{
	.reg .b32 %temp; 
	mov.b64 	{%temp, %r7}, %fd60;
	}
	and.b32  	%r8, %r7, 2146435072;
	setp.neu.f64 	%p12, %fd13, 0d0000000000000000;
	@%p12 bra 	$L__BB1_10;
	setp.eq.s32 	%p14, %r8, 1073741824;
	selp.b32 	%r21, %r6, 0, %p14;
	setp.lt.s32 	%p15, %r7, 0;
	or.b32  	%r22, %r21, 2146435072;
	selp.b32 	%r23, %r22, %r21, %p15;
	mov.b32 	%r24, 0;
	mov.b64 	%fd80, {%r24, %r23};
	bra.uni 	$L__BB1_11;
$L__BB1_10:
	abs.f64 	%fd61, %fd13;
	{ // callseq 1, 0
	.param .b64 param0;
	st.param.f64 	[param0], %fd61;
	.param .b64 retval0;
	call.uni (retval0), 
	__internal_accurate_pow, 
	(
	param0
	);
	ld.param.f64 	%fd62, [retval0];
	} // callseq 1
	setp.lt.s32 	%p13, %r6, 0;
	selp.f64 	%fd80, 0dFFF8000000000000, %fd62, %p13;
$L__BB1_11:
	add.f64 	%fd64, %fd13, 0d3FF8000000000000;
	{
	.reg .b32 %temp; 
	mov.b64 	{%temp, %r25}, %fd64;
	}
	and.b32  	%r26, %r25, 2146435072;
	setp.ne.s32 	%p16, %r26, 2146435072;
	@%p16 bra 	$L__BB1_16;
	setp.num.f64 	%p17, %fd13, %fd13;
	@%p17 bra 	$L__BB1_14;
	mov.f64 	%fd65, 0d3FF8000000000000;
	add.rn.f64 	%fd80, %fd13, %fd65;
	bra.uni 	$L__BB1_16;
$L__BB1_14:
	setp.neu.f64 	%p18, %fd13, 0d7FF0000000000000;
	@%p18 bra 	$L__BB1_16;
	setp.eq.s32 	%p19, %r8, 1073741824;
	setp.lt.s32 	%p20, %r7, 0;
	selp.b32 	%r28, 0, 2146435072, %p20;
	setp.lt.s32 	%p21, %r6, 0;
	and.b32  	%r29, %r7, 2147483647;
	setp.ne.s32 	%p22, %r29, 1071644672;
	or.b32  	%r30, %r28, -2147483648;
	selp.b32 	%r31, %r30, %r28, %p22;
	selp.b32 	%r32, %r31, %r28, %p19;
	selp.b32 	%r33, %r32, %r28, %p21;
	mov.b32 	%r34, 0;
	mov.b64 	%fd80, {%r34, %r33};
$L__BB1_16:
	setp.eq.f64 	%p23, %fd13, 0d3FF0000000000000;
	selp.f64 	%fd66, 0d3FF0000000000000, %fd80, %p23;
	cvta.to.global.u64 	%rd30, %rd4;
	add.s64 	%rd32, %rd30, %rd24;
	mul.f64 	%fd67, %fd78, 0d3DD25868F4DEAE16;
	mul.f64 	%fd68, %fd67, %fd10;
	div.rn.f64 	%fd69, %fd68, %fd66;
	atom.global.add.f64 	%fd70, [%rd32], %fd69;
	cvta.to.global.u64 	%rd33, %rd5;
	add.s64 	%rd34, %rd33, %rd24;
	mul.f64 	%fd71, %fd67, %fd11;
	div.rn.f64 	%fd72, %fd71, %fd66;
	atom.global.add.f64 	%fd73, [%rd34], %fd72;
	cvta.to.global.u64 	%rd35, %rd6;
	add.s64 	%rd36, %rd35, %rd24;
	mul.f64 	%fd74, %fd67, %fd12;
	div.rn.f64 	%fd75, %fd74, %fd66;
	atom.global.add.f64 	%fd76, [%rd36], %fd75;
$L__BB1_17:
	ret;

}
	// .globl	_Z21update_velocities_gpuiPdS_S_S_S_S_
.visible .entry _Z21update_velocities_gpuiPdS_S_S_S_S_(
	.param .u32 _Z21update_velocities_gpuiPdS_S_S_S_S__param_0,
	.param .u64 .ptr .align 1 _Z21update_velocities_gpuiPdS_S_S_S_S__param_1,
	.param .u64 .ptr .align 1 _Z21update_velocities_gpuiPdS_S_S_S_S__param_2,
	.param .u64 .ptr .align 1 _Z21update_velocities_gpuiPdS_S_S_S_S__param_3,
	.param .u64 .ptr .align 1 _Z21update_velocities_gpuiPdS_S_S_S_S__param_4,
	.param .u64 .ptr .align 1 _Z21update_velocities_gpuiPdS_S_S_S_S__param_5,
	.param .u64 .ptr .align 1 _Z21update_velocities_gpuiPdS_S_S_S_S__param_6
)
{
	.reg .pred 	%p<4>;
	.reg .b32 	%r<10>;
	.reg .b64 	%rd<22>;
	.reg .b64 	%fd<10>;

	ld.param.u32 	%r3, [_Z21update_velocities_gpuiPdS_S_S_S_S__param_0];
	ld.param.u64 	%rd1, [_Z21update_velocities_gpuiPdS_S_S_S_S__param_1];
	ld.param.u64 	%rd2, [_Z21update_velocities_gpuiPdS_S_S_S_S__param_2];
	ld.param.u64 	%rd3, [_Z21update_velocities_gpuiPdS_S_S_S_S__param_3];
	ld.param.u64 	%rd4, [_Z21update_velocities_gpuiPdS_S_S_S_S__param_4];
	ld.param.u64 	%rd5, [_Z21update_velocities_gpuiPdS_S_S_S_S__param_5];
	ld.param.u64 	%rd6, [_Z21update_velocities_gpuiPdS_S_S_S_S__param_6];
	mov.u32 	%r4, %ntid.x;
	mov.u32 	%r5, %ctaid.x;
	mov.u32 	%r6, %tid.x;
	mad.lo.s32 	%r1, %r4, %r5, %r6;
	setp.ge.s32 	%p1, %r1, %r3;
	@%p1 bra 	$L__BB2_2;
	cvta.to.global.u64 	%rd17, %rd4;
	cvta.to.global.u64 	%rd18, %rd1;
	mul.wide.s32 	%rd19, %r1, 8;
	add.s64 	%rd20, %rd17, %rd19;
	ld.global.f64 	%fd7, [%rd20];
	add.s64 	%rd21, %rd18, %rd19;
	ld.global.f64 	%fd8, [%rd21];
	fma.rn.f64 	%fd9, %fd7, 0d404E000000000000, %fd8;
	st.global.f64 	[%rd21], %fd9;
	bra.uni 	$L__BB2_6;
$L__BB2_2:
	shl.b32 	%r2, %r3, 1;
	setp.ge.s32 	%p2, %r1, %r2;
	@%p2 bra 	$L__BB2_4;
	sub.s32 	%r9, %r1, %r3;
	cvta.to.global.u64 	%rd12, %rd5;
	mul.wide.s32 	%rd13, %r9, 8;
	add.s64 	%rd14, %rd12, %rd13;
	ld.global.f64 	%fd4, [%rd14];
	cvta.to.global.u64 	%rd15, %rd2;
	add.s64 	%rd16, %rd15, %rd13;
	ld.global.f64 	%fd5, [%rd16];
	fma.rn.f64 	%fd6, %fd4, 0d404E000000000000, %fd5;
	st.global.f64 	[%rd16], %fd6;
	bra.uni 	$L__BB2_6;
$L__BB2_4:
	mul.lo.s32 	%r7, %r3, 3;
	setp.ge.s32 	%p3, %r1, %r7;
	@%p3 bra 	$L__BB2_6;
	sub.s32 	%r8, %r1, %r2;
	cvta.to.global.u64 	%rd7, %rd6;
	mul.wide.s32 	%rd8, %r8, 8;
	add.s64 	%rd9, %rd7, %rd8;
	ld.global.f64 	%fd1, [%rd9];
	cvta.to.global.u64 	%rd10, %rd3;
	add.s64 	%rd11, %rd10, %rd8;
	ld.global.f64 	%fd2, [%rd11];
	fma.rn.f64 	%fd3, %fd1, 0d404E000000000000, %fd2;
	st.global.f64 	[%rd11], %fd3;
$L__BB2_6:
	ret;

}
	// .globl	_Z11clear_a_gpuiPdS_S_
.visible .entry _Z11clear_a_gpuiPdS_S_(
	.param .u32 _Z11clear_a_gpuiPdS_S__param_0,
	.param .u64 .ptr .align 1 _Z11clear_a_gpuiPdS_S__param_1,
	.param .u64 .ptr .align 1 _Z11clear_a_gpuiPdS_S__param_2,
	.param .u64 .ptr .align 1 _Z11clear_a_gpuiPdS_S__param_3
)
{
	.reg .pred 	%p<4>;
	.reg .b32 	%r<10>;
	.reg .b64 	%rd<16>;

	ld.param.u32 	%r3, [_Z11clear_a_gpuiPdS_S__param_0];
	ld.param.u64 	%rd1, [_Z11clear_a_gpuiPdS_S__param_1];
	ld.param.u64 	%rd2, [_Z11clear_a_gpuiPdS_S__param_2];
	ld.param.u64 	%rd3, [_Z11clear_a_gpuiPdS_S__param_3];
	mov.u32 	%r4, %ntid.x;
	mov.u32 	%r5, %ctaid.x;
	mov.u32 	%r6, %tid.x;
	mad.lo.s32 	%r1, %r4, %r5, %r6;
	setp.ge.s32 	%p1, %r1, %r3;
	@%p1 bra 	$L__BB3_2;
	cvta.to.global.u64 	%rd12, %rd1;
	mul.wide.s32 	%rd13, %r1, 8;
	add.s64 	%rd14, %rd12, %rd13;
	mov.b64 	%rd15, 0;
	st.global.u64 	[%rd14], %rd15;
	bra.uni 	$L__BB3_6;
$L__BB3_2:
	shl.b32 	%r2, %r3, 1;
	setp.ge.s32 	%p2, %r1, %r2;
	@%p2 bra 	$L__BB3_4;
	sub.s32 	%r9, %r1, %r3;
	cvta.to.global.u64 	%rd8, %rd2;
	mul.wide.s32 	%rd9, %r9, 8;
	add.s64 	%rd10, %rd8, %rd9;
	mov.b64 	%rd11, 0;
	st.global.u64 	[%rd10], %rd11;
	bra.uni 	$L__BB3_6;
$L__BB3_4:
	mul.lo.s32 	%r7, %r3, 3;
	setp.ge.s32 	%p3, %r1, %r7;
	@%p3 bra 	$L__BB3_6;
	sub.s32 	%r8, %r1, %r2;
	cvta.to.global.u64 	%rd4, %rd3;
	mul.wide.s32 	%rd5, %r8, 8;
	add.s64 	%rd6, %rd4, %rd5;
	mov.b64 	%rd7, 0;
	st.global.u64 	[%rd6], %rd7;
$L__BB3_6:
	ret;

}
	// .globl	_Z20update_positions_gpuiPdS_S_S_S_S_
.visible .entry _Z20update_positions_gpuiPdS_S_S_S_S_(
	.param .u32 _Z20update_positions_gpuiPdS_S_S_S_S__param_0,
	.param .u64 .ptr .align 1 _Z20update_positions_gpuiPdS_S_S_S_S__param_1,
	.param .u64 .ptr .align 1 _Z20update_positions_gpuiPdS_S_S_S_S__param_2,
	.param .u64 .ptr .align 1 _Z20update_positions_gpuiPdS_S_S_S_S__param_3,
	.param .u64 .ptr .align 1 _Z20update_positions_gpuiPdS_S_S_S_S__param_4,
	.param .u64 .ptr .align 1 _Z20update_positions_gpuiPdS_S_S_S_S__param_5,
	.param .u64 .ptr .align 1 _Z20update_positions_gpuiPdS_S_S_S_S__param_6
)
{
	.reg .pred 	%p<4>;
	.reg .b32 	%r<10>;
	.reg .b64 	%rd<22>;
	.reg .b64 	%fd<10>;

	ld.param.u32 	%r3, [_Z20update_positions_gpuiPdS_S_S_S_S__param_0];
	ld.param.u64 	%rd1, [_Z20update_positions_gpuiPdS_S_S_S_S__param_1];
	ld.param.u64 	%rd2, [_Z20update_positions_gpuiPdS_S_S_S_S__param_2];
	ld.param.u64 	%rd3, [_Z20update_positions_gpuiPdS_S_S_S_S__param_3];
	ld.param.u64 	%rd4, [_Z20update_positions_gpuiPdS_S_S_S_S__param_4];
	ld.param.u64 	%rd5, [_Z20update_positions_gpuiPdS_S_S_S_S__param_5];
	ld.param.u64 	%rd6, [_Z20update_positions_gpuiPdS_S_S_S_S__param_6];
	mov.u32 	%r4, %ntid.x;
	mov.u32 	%r5, %ctaid.x;
	mov.u32 	%r6, %tid.x;
	mad.lo.s32 	%r1, %r4, %r5, %r6;
	setp.ge.s32 	%p1, %r1, %r3;
	@%p1 bra 	$L__BB4_2;
	cvta.to.global.u64 	%rd17, %rd4;
	cvta.to.global.u64 	%rd18, %rd1;
	mul.wide.s32 	%rd19, %r1, 8;
	add.s64 	%rd20, %rd17, %rd19;
	ld.global.f64 	%fd7, [%rd20];
	add.s64 	%rd21, %rd18, %rd19;
	ld.global.f64 	%fd8, [%rd21];
	fma.rn.f64 	%fd9, %fd7, 0d404E000000000000, %fd8;
	st.global.f64 	[%rd21], %fd9;
	bra.uni 	$L__BB4_6;
$L__BB4_2:
	shl.b32 	%r2, %r3, 1;
	setp.ge.s32 	%p2, %r1, %r2;
	@%p2 bra 	$L__BB4_4;
	sub.s32 	%r9, %r1, %r3;
	cvta.to.global.u64 	%rd12, %rd5;
	mul.wide.s32 	%rd13, %r9, 8;
	add.s64 	%rd14, %rd12, %rd13;
	ld.global.f64 	%fd4, [%rd14];
	cvta.to.global.u64 	%rd15, %rd2;
	add.s64 	%rd16, %rd15, %rd13;
	ld.global.f64 	%fd5, [%rd16];
	fma.rn.f64 	%fd6, %fd4, 0d404E000000000000, %fd5;
	st.global.f64 	[%rd16], %fd6;
	bra.uni 	$L__BB4_6;
$L__BB4_4:
	mul.lo.s32 	%r7, %r3, 3;
	setp.ge.s32 	%p3, %r1, %r7;
	@%p3 bra 	$L__BB4_6;
	sub.s32 	%r8, %r1, %r2;
	cvta.to.global.u64 	%rd7, %rd6;
	mul.wide.s32 	%rd8, %r8, 8;
	add.s64 	%rd9, %rd7, %rd8;
	ld.global.f64 	%fd1, [%rd9];
	cvta.to.global.u64 	%rd10, %rd3;
	add.s64 	%rd11, %rd10, %rd8;
	ld.global.f64 	%fd2, [%rd11];
	fma.rn.f64 	%fd3, %fd1, 0d404E000000000000, %fd2;
	st.global.f64 	[%rd11], %fd3;
$L__BB4_6:
	ret;

}
	// .globl	_Z15clear_array_gpuIbEviPT_
.visible .entry _Z15clear_array_gpuIbEviPT_(
	.param .u32 _Z15clear_array_gpuIbEviPT__param_0,
	.param .u64 .ptr .align 1 _Z15clear_array_gpuIbEviPT__param_1
)
{
	.reg .pred 	%p<2>;
	.reg .b16 	%rs<2>;
	.reg .b32 	%r<6>;
	.reg .b64 	%rd<5>;

	ld.param.u32 	%r2, [_Z15clear_array_gpuIbEviPT__param_0];
	ld.param.u64 	%rd1, [_Z15clear_array_gpuIbEviPT__param_1];
	mov.u32 	%r3, %ntid.x;
	mov.u32 	%r4, %ctaid.x;
	mov.u32 	%r5, %tid.x;
	mad.lo.s32 	%r1, %r3, %r4, %r5;
	setp.ge.s32 	%p1, %r1, %r2;
	@%p1 bra 	$L__BB5_2;
	cvta.to.global.u64 	%rd2, %rd1;
	cvt.s64.s32 	%rd3, %r1;
	add.s64 	%rd4, %rd2, %rd3;
	mov.b16 	%rs1, 0;
	st.global.u8 	[%rd4], %rs1;
$L__BB5_2:
	ret;

}
.func  (.param .align 16 .b8 func_retval0[16]) __internal_trig_reduction_slowpathd(
	.param .b64 __internal_trig_reduction_slowpathd_param_0
)
{
	.local .align 8 .b8 	__local_depot6[40];
	.reg .b64 	%SP;
	.reg .b64 	%SPL;
	.reg .pred 	%p<10>;
	.reg .b32 	%r<47>;
	.reg .b64 	%rd<74>;
	.reg .b64 	%fd<5>;

	mov.u64 	%SPL, __local_depot6;
	ld.param.f64 	%fd4, [__internal_trig_reduction_slowpathd_param_0];
	add.u64 	%rd1, %SPL, 0;
	{
	.reg .b32 %temp; 
	mov.b64 	{%temp, %r1}, %fd4;
	}
	shr.u32 	%r2, %r1, 20;
	and.b32  	%r3, %r2, 2047;
	setp.eq.s32 	%p1, %r3, 2047;
	mov.b32 	%r46, 0;
	@%p1 bra 	$L__BB6_9;
	add.s32 	%r20, %r3, -1024;
	mov.b64 	%rd20, %fd4;
	shl.b64 	%rd2, %rd20, 11;
	shr.u32 	%r4, %r20, 6;
	sub.s32 	%r45, 15, %r4;
	sub.s32 	%r21, 19, %r4;
	setp.lt.u32 	%p2, %r20, 128;
	selp.b32 	%r6, 18, %r21, %p2;
	setp.ge.s32 	%p3, %r45, %r6;
	mov.b64 	%rd70, 0;
	@%p3 bra 	$L__BB6_4;
	add.s32 	%r23, %r6, %r4;
	neg.s32 	%r43, %r23;
	or.b64  	%rd3, %rd2, -9223372036854775808;
	mov.b64 	%rd70, 0;
	mov.b32 	%r42, 0;
	mov.u64 	%rd25, __cudart_i2opi_d;
	mov.u32 	%r44, %r45;
$L__BB6_3:
	.pragma "nounroll";
	mul.wide.s32 	%rd22, %r42, 8;
	add.s64 	%rd23, %rd1, %rd22;
	mul.wide.s32 	%rd24, %r44, 8;
	add.s64 	%rd26, %rd25, %rd24;
	ld.global.nc.u64 	%rd27, [%rd26];
	{
	.reg .u32 %r0, %r1, %r2, %r3, %alo, %ahi, %blo, %bhi, %clo, %chi;
	mov.b64 	{%alo,%ahi}, %rd27;
	mov.b64 	{%blo,%bhi}, %rd3;
	mov.b64 	{%clo,%chi}, %rd70;
	mad.lo.cc.u32 	%r0, %alo, %blo, %clo;
	madc.hi.cc.u32 	%r1, %alo, %blo, %chi;
	madc.hi.u32 	%r2, %alo, %bhi, 0;
	mad.lo.cc.u32 	%r1, %alo, %bhi, %r1;
	madc.hi.cc.u32 	%r2, %ahi, %blo, %r2;
	madc.hi.u32 	%r3, %ahi, %bhi, 0;
	mad.lo.cc.u32 	%r1, %ahi, %blo, %r1;
	madc.lo.cc.u32 	%r2, %ahi, %bhi, %r2;
	addc.u32 	%r3, %r3, 0;
	mov.b64 	%rd28, {%r0,%r1};
	mov.b64 	%rd70, {%r2,%r3};
	}
	st.local.u64 	[%rd23], %rd28;
	add.s32 	%r44, %r44, 1;
	add.s32 	%r43, %r43, 1;
	add.s32 	%r42, %r42, 1;
	setp.ne.s32 	%p4, %r43, -15;
	mov.u32 	%r45, %r6;
	@%p4 bra 	$L__BB6_3;
$L__BB6_4:
	cvt.s64.s32 	%rd29, %r45;
	cvt.u64.u32 	%rd30, %r4;
	add.s64 	%rd31, %rd30, %rd29;
	shl.b64 	%rd32, %rd31, 3;
	add.s64 	%rd33, %rd1, %rd32;
	st.local.u64 	[%rd33+-120], %rd70;
	and.b32  	%r15, %r2, 63;
	ld.local.u64 	%rd72, [%rd1+16];
	ld.local.u64 	%rd71, [%rd1+24];
	setp.eq.s32 	%p5, %r15, 0;
	@%p5 bra 	$L__BB6_6;
	shl.b64 	%rd34, %rd71, %r15;
	shr.u64 	%rd35, %rd72, 1;
	xor.b32  	%r24, %r15, 63;
	shr.u64 	%rd36, %rd35, %r24;
	or.b64  	%rd71, %rd34, %rd36;
	ld.local.u64 	%rd37, [%rd1+8];
	shl.b64 	%rd38, %rd72, %r15;
	shr.u64 	%rd39, %rd37, 1;
	shr.u64 	%rd40, %rd39, %r24;
	or.b64  	%rd72, %rd38, %rd40;
$L__BB6_6:
	and.b32  	%r25, %r1, -2147483648;
	shr.u64 	%rd41, %rd71, 62;
	cvt.u32.u64 	%r26, %rd41;
	mov.b64 	{%r27, %r28}, %rd71;
	mov.b64 	{%r29, %r30}, %rd72;
	shf.l.wrap.b32 	%r31, %r30, %r27, 2;
	shf.l.wrap.b32 	%r32, %r27, %r28, 2;
	mov.b64 	%rd42, {%r31, %r32};
	shl.b64 	%rd43, %rd72, 2;
	shr.u64 	%rd44, %rd42, 63;
	cvt.u32.u64 	%r33, %rd44;
	add.s32 	%r34, %r33, %r26;
	setp.eq.s32 	%p6, %r25, 0;
	neg.s32 	%r35, %r34;
	selp.b32 	%r46, %r34, %r35, %p6;
	setp.gt.s64 	%p7, %rd42, -1;
	mov.b64 	%rd45, 0;
	{
	.reg .u32 %r0, %r1, %r2, %r3, %a0, %a1, %a2, %a3, %b0, %b1, %b2, %b3;
	mov.b64 	{%a0,%a1}, %rd45;
	mov.b64 	{%a2,%a3}, %rd45;
	mov.b64 	{%b0,%b1}, %rd43;
	mov.b64 	{%b2,%b3}, %rd42;
	sub.cc.u32 	%r0, %a0, %b0;
	subc.cc.u32 	%r1, %a1, %b1;
	subc.cc.u32 	%r2, %a2, %b2;
	subc.u32 	%r3, %a3, %b3;
	mov.b64 	%rd46, {%r0,%r1};
	mov.b64 	%rd47, {%r2,%r3};
	}
	xor.b32  	%r36, %r25, -2147483648;
	selp.b64 	%rd73, %rd42, %rd47, %p7;
	selp.b64 	%rd14, %rd43, %rd46, %p7;
	selp.b32 	%r17, %r25, %r36, %p7;
	clz.b64 	%r37, %rd73;
	cvt.u64.u32 	%rd15, %r37;
	setp.eq.s32 	%p8, %r37, 0;
	@%p8 bra 	$L__BB6_8;
	cvt.u32.u64 	%r38, %rd15;
	and.b32  	%r39, %r38, 63;
	shl.b64 	%rd48, %rd73, %r39;
	shr.u64 	%rd49, %rd14, 1;
	not.b32 	%r40, %r38;
	and.b32  	%r41, %r40, 63;
	shr.u64 	%rd50, %rd49, %r41;
	or.b64  	%rd73, %rd48, %rd50;
$L__BB6_8:
	mov.b64 	%rd51, -3958705157555305931;
	{
	.reg .u32 %r0, %r1, %r2, %r3, %alo, %ahi, %blo, %bhi;
	mov.b64 	{%alo,%ahi}, %rd73;
	mov.b64 	{%blo,%bhi}, %rd51;
	mul.lo.u32 	%r0, %alo, %blo;
	mul.hi.u32 	%r1, %alo, %blo;
	mad.lo.cc.u32 	%r1, %alo, %bhi, %r1;
	madc.hi.u32 	%r2, %alo, %bhi, 0;
	mad.lo.cc.u32 	%r1, %ahi, %blo, %r1;
	madc.hi.cc.u32 	%r2, %ahi, %blo, %r2;
	madc.hi.u32 	%r3, %ahi, %bhi, 0;
	mad.lo.cc.u32 	%r2, %ahi, %bhi, %r2;
	addc.u32 	%r3, %r3, 0;
	mov.b64 	%rd52, {%r0,%r1};
	mov.b64 	%rd53, {%r2,%r3};
	}
	setp.gt.s64 	%p9, %rd53, 0;
	{
	.reg .u32 %r0, %r1, %r2, %r3, %a0, %a1, %a2, %a3, %b0, %b1, %b2, %b3;
	mov.b64 	{%a0,%a1}, %rd52;
	mov.b64 	{%a2,%a3}, %rd53;
	mov.b64 	{%b0,%b1}, %rd52;
	mov.b64 	{%b2,%b3}, %rd53;
	add.cc.u32 	%r0, %a0, %b0;
	addc.cc.u32 	%r1, %a1, %b1;
	addc.cc.u32 	%r2, %a2, %b2;
	addc.u32 	%r3, %a3, %b3;
	mov.b64 	%rd54, {%r0,%r1};
	mov.b64 	%rd55, {%r2,%r3};
	}
	selp.b64 	%rd56, %rd55, %rd53, %p9;
	selp.s64 	%rd57, -1, 0, %p9;
	sub.s64 	%rd58, %rd57, %rd15;
	cvt.u64.u32 	%rd59, %r17;
	shl.b64 	%rd60, %rd59, 32;
	add.s64 	%rd61, %rd56, 1;
	shr.u64 	%rd62, %rd61, 10;
	add.s64 	%rd63, %rd62, 1;
	shr.u64 	%rd64, %rd63, 1;
	shl.b64 	%rd65, %rd58, 52;
	add.s64 	%rd66, %rd65, %rd64;
	add.s64 	%rd67, %rd66, 4602678819172646912;
	or.b64  	%rd68, %rd67, %rd60;
	mov.b64 	%fd4, %rd68;
$L__BB6_9:
	st.param.f64 	[func_retval0], %fd4;
	st.param.b32 	[func_retval0+8], %r46;
	ret;

}
.func  (.param .b64 func_retval0) __internal_accurate_pow(
	.param .b64 __internal_accurate_pow_param_0
)
{
	.reg .pred 	%p<8>;
	.reg .b32 	%r<49>;
	.reg .b32 	%f<3>;
	.reg .b64 	%fd<109>;

	ld.param.f64 	%fd10, [__internal_accurate_pow_param_0];
	{
	.reg .b32 %temp; 
	mov.b64 	{%temp, %r46}, %fd10;
	}
	{
	.reg .b32 %temp; 
	mov.b64 	{%r45, %temp}, %fd10;
	}
	shr.u32 	%r47, %r46, 20;
	setp.gt.u32 	%p1, %r46, 1048575;
	@%p1 bra 	$L__BB7_2;
	mul.f64 	%fd11, %fd10, 0d4350000000000000;
	{
	.reg .b32 %temp; 
	mov.b64 	{%temp, %r46}, %fd11;
	}
	{
	.reg .b32 %temp; 
	mov.b64 	{%r45, %temp}, %fd11;
	}
	shr.u32 	%r16, %r46, 20;
	add.s32 	%r47, %r16, -54;
$L__BB7_2:
	add.s32 	%r48, %r47, -1023;
	and.b32  	%r17, %r46, -2146435073;
	or.b32  	%r18, %r17, 1072693248;
	mov.b64 	%fd107, {%r45, %r18};
	setp.lt.u32 	%p2, %r18, 1073127583;
	@%p2 bra 	$L__BB7_4;
	{
	.reg .b32 %temp; 
	mov.b64 	{%r19, %temp}, %fd107;
	}
	{
	.reg .b32 %temp; 
	mov.b64 	{%temp, %r20}, %fd107;
	}
	add.s32 	%r21, %r20, -1048576;
	mov.b64 	%fd107, {%r19, %r21};
	add.s32 	%r48, %r47, -1022;
$L__BB7_4:
	add.f64 	%fd12, %fd107, 0dBFF0000000000000;
	add.f64 	%fd13, %fd107, 0d3FF0000000000000;
	rcp.approx.ftz.f64 	%fd14, %fd13;
	neg.f64 	%fd15, %fd13;
	fma.rn.f64 	%fd16, %fd15, %fd14, 0d3FF0000000000000;
	fma.rn.f64 	%fd17, %fd16, %fd16, %fd16;
	fma.rn.f64 	%fd18, %fd17, %fd14, %fd14;
	mul.f64 	%fd19, %fd12, %fd18;
	fma.rn.f64 	%fd20, %fd12, %fd18, %fd19;
	mul.f64 	%fd21, %fd20, %fd20;
	fma.rn.f64 	%fd22, %fd21, 0d3EB0F5FF7D2CAFE2, 0d3ED0F5D241AD3B5A;
	fma.rn.f64 	%fd23, %fd22, %fd21, 0d3EF3B20A75488A3F;
	fma.rn.f64 	%fd24, %fd23, %fd21, 0d3F1745CDE4FAECD5;
	fma.rn.f64 	%fd25, %fd24, %fd21, 0d3F3C71C7258A578B;
	fma.rn.f64 	%fd26, %fd25, %fd21, 0d3F6249249242B910;
	fma.rn.f64 	%fd27, %fd26, %fd21, 0d3F89999999999DFB;
	sub.f64 	%fd28, %fd12, %fd20;
	add.f64 	%fd29, %fd28, %fd28;
	neg.f64 	%fd30, %fd20;
	fma.rn.f64 	%fd31, %fd30, %fd12, %fd29;
	mul.f64 	%fd32, %fd18, %fd31;
	fma.rn.f64 	%fd33, %fd21, %fd27, 0d3FB5555555555555;
	mov.f64 	%fd34, 0d3FB5555555555555;
	sub.f64 	%fd35, %fd34, %fd33;
	fma.rn.f64 	%fd36, %fd21, %fd27, %fd35;
	add.f64 	%fd37, %fd36, 0dBC46A4CB00B9E7B0;
	add.f64 	%fd38, %fd33, %fd37;
	sub.f64 	%fd39, %fd33, %fd38;
	add.f64 	%fd40, %fd37, %fd39;
	mul.rn.f64 	%fd41, %fd20, %fd20;
	neg.f64 	%fd42, %fd41;
	fma.rn.f64 	%fd43, %fd20, %fd20, %fd42;
	{
	.reg .b32 %temp; 
	mov.b64 	{%r22, %temp}, %fd32;
	}
	{
	.reg .b32 %temp; 
	mov.b64 	{%temp, %r23}, %fd32;
	}
	add.s32 	%r24, %r23, 1048576;
	mov.b64 	%fd44, {%r22, %r24};
	fma.rn.f64 	%fd45, %fd20, %fd44, %fd43;
	mul.rn.f64 	%fd46, %fd41, %fd20;
	neg.f64 	%fd47, %fd46;
	fma.rn.f64 	%fd48, %fd41, %fd20, %fd47;
	fma.rn.f64 	%fd49, %fd41, %fd32, %fd48;
	fma.rn.f64 	%fd50, %fd45, %fd20, %fd49;
	mul.rn.f64 	%fd51, %fd38, %fd46;
	neg.f64 	%fd52, %fd51;
	fma.rn.f64 	%fd53, %fd38, %fd46, %fd52;
	fma.rn.f64 	%fd54, %fd38, %fd50, %fd53;
	fma.rn.f64 	%fd55, %fd40, %fd46, %fd54;
	add.f64 	%fd56, %fd51, %fd55;
	sub.f64 	%fd57, %fd51, %fd56;
	add.f64 	%fd58, %fd55, %fd57;
	add.f64 	%fd59, %fd20, %fd56;
	sub.f64 	%fd60, %fd20, %fd59;
	add.f64 	%fd61, %fd56, %fd60;
	add.f64 	%fd62, %fd58, %fd61;
	add.f64 	%fd63, %fd32, %fd62;
	add.f64 	%fd64, %fd59, %fd63;
	sub.f64 	%fd65, %fd59, %fd64;
	add.f64 	%fd66, %fd63, %fd65;
	xor.b32  	%r25, %r48, -2147483648;
	mov.b32 	%r26, 1127219200;
	mov.b64 	%fd67, {%r25, %r26};
	mov.b32 	%r27, -2147483648;
	mov.b64 	%fd68, {%r27, %r26};
	sub.f64 	%fd69, %fd67, %fd68;
	fma.rn.f64 	%fd70, %fd69, 0d3FE62E42FEFA39EF, %fd64;
	fma.rn.f64 	%fd71, %fd69, 0dBFE62E42FEFA39EF, %fd70;
	sub.f64 	%fd72, %fd71, %fd64;
	sub.f64 	%fd73, %fd66, %fd72;
	fma.rn.f64 	%fd74, %fd69, 0d3C7ABC9E3B39803F, %fd73;
	add.f64 	%fd75, %fd70, %fd74;
	sub.f64 	%fd76, %fd70, %fd75;
	add.f64 	%fd77, %fd74, %fd76;
	mov.f64 	%fd78, 0d3FF8000000000000;
	{
	.reg .b32 %temp; 
	mov.b64 	{%temp, %r28}, %fd78;
	}
	{
	.reg .b32 %temp; 
	mov.b64 	{%r29, %temp}, %fd78;
	}
	shl.b32 	%r30, %r28, 1;
	setp.gt.u32 	%p3, %r30, -33554433;
	and.b32  	%r31, %r28, -15728641;
	selp.b32 	%r32, %r31, %r28, %p3;
	mov.b64 	%fd79, {%r29, %r32};
	mul.rn.f64 	%fd80, %fd75, %fd79;
	neg.f64 	%fd81, %fd80;
	fma.rn.f64 	%fd82, %fd75, %fd79, %fd81;
	fma.rn.f64 	%fd83, %fd77, %fd79, %fd82;
	add.f64 	%fd4, %fd80, %fd83;
	sub.f64 	%fd84, %fd80, %fd4;
	add.f64 	%fd5, %fd83, %fd84;
	fma.rn.f64 	%fd85, %fd4, 0d3FF71547652B82FE, 0d4338000000000000;
	{
	.reg .b32 %temp; 
	mov.b64 	{%r13, %temp}, %fd85;
	}
	mov.f64 	%fd86, 0dC338000000000000;
	add.rn.f64 	%fd87, %fd85, %fd86;
	fma.rn.f64 	%fd88, %fd87, 0dBFE62E42FEFA39EF, %fd4;
	fma.rn.f64 	%fd89, %fd87, 0dBC7ABC9E3B39803F, %fd88;
	fma.rn.f64 	%fd90, %fd89, 0d3E5ADE1569CE2BDF, 0d3E928AF3FCA213EA;
	fma.rn.f64 	%fd91, %fd90, %fd89, 0d3EC71DEE62401315;
	fma.rn.f64 	%fd92, %fd91, %fd89, 0d3EFA01997C89EB71;
	fma.rn.f64 	%fd93, %fd92, %fd89, 0d3F2A01A014761F65;
	fma.rn.f64 	%fd94, %fd93, %fd89, 0d3F56C16C1852B7AF;
	fma.rn.f64 	%fd95, %fd94, %fd89, 0d3F81111111122322;
	fma.rn.f64 	%fd96, %fd95, %fd89, 0d3FA55555555502A1;
	fma.rn.f64 	%fd97, %fd96, %fd89, 0d3FC5555555555511;
	fma.rn.f64 	%fd98, %fd97, %fd89, 0d3FE000000000000B;
	fma.rn.f64 	%fd99, %fd98, %fd89, 0d3FF0000000000000;
	fma.rn.f64 	%fd100, %fd99, %fd89, 0d3FF0000000000000;
	{
	.reg .b32 %temp; 
	mov.b64 	{%r14, %temp}, %fd100;
	}
	{
	.reg .b32 %temp; 
	mov.b64 	{%temp, %r15}, %fd100;
	}
	shl.b32 	%r33, %r13, 20;
	add.s32 	%r34, %r33, %r15;
	mov.b64 	%fd108, {%r14, %r34};
	{
	.reg .b32 %temp; 
	mov.b64 	{%temp, %r35}, %fd4;
	}
	mov.b32 	%f2, %r35;
	abs.f32 	%f1, %f2;
	setp.lt.f32 	%p4, %f1, 0f4086232B;
	@%p4 bra 	$L__BB7_7;
	setp.lt.f64 	%p5, %fd4, 0d0000000000000000;
	add.f64 	%fd101, %fd4, 0d7FF0000000000000;
	selp.f64 	%fd108, 0d0000000000000000, %fd101, %p5;
	setp.geu.f32 	%p6, %f1, 0f40874800;
	@%p6 bra 	$L__BB7_7;
	shr.u32 	%r36, %r13, 31;
	add.s32 	%r37, %r13, %r36;
	shr.s32 	%r38, %r37, 1;
	shl.b32 	%r39, %r38, 20;
	add.s32 	%r40, %r15, %r39;
	mov.b64 	%fd102, {%r14, %r40};
	sub.s32 	%r41, %r13, %r38;
	shl.b32 	%r42, %r41, 20;
	add.s32 	%r43, %r42, 1072693248;
	mov.b32 	%r44, 0;
	mov.b64 	%fd103, {%r44, %r43};
	mul.f64 	%fd108, %fd103, %fd102;
$L__BB7_7:
	abs.f64 	%fd104, %fd108;
	setp.eq.f64 	%p7, %fd104, 0d7FF0000000000000;
	fma.rn.f64 	%fd105, %fd108, %fd5, %fd108;
	selp.f64 	%fd106, %fd108, %fd105, %p7;
	st.param.f64 	[func_retval0], %fd106;
	ret;

}


// ===== COMPILED SASS (sm_100) =====

	.target	sm_100

	.elftype	@"ET_EXEC"


//--------------------- .note.nv.tkinfo           --------------------------
	.section	.note.nv.tkinfo,"",@"SHT_NOTE"
	.sectionflags	@"SHF_NOTE_NV_TKINFO"
	.tkinfo
        /*0018*/ 	.word	0x00000002
        /*0030*/ 	.string	""
        /*0030*/ 	.string	"ptxas"
        /*0030*/ 	.string	"Cuda compilation tools, release 13.0, V13.0.88"
        /*0030*/ 	.string	"Build cuda_13.0.r13.0/compiler.36424714_0"
        /*0030*/ 	.string	"-arch sm_100 -m 64 "



//--------------------- .note.nv.cuinfo           --------------------------
	.section	.note.nv.cuinfo,"",@"SHT_NOTE"
	.sectionflags	@"SHF_NOTE_NV_CUINFO"
        /*0018*/ 	.short	0x0002
        /*001a*/ 	.short	0x0064
        /*001c*/ 	.short	0x0082
	.zero		2


//--------------------- .nv.info                  --------------------------
	.section	.nv.info,"",@"SHT_CUDA_INFO"
	.align	4


	//----- nvinfo : EIATTR_REGCOUNT
	.align		4
        /*0000*/ 	.byte	0x04, 0x2f
        /*0002*/ 	.short	(.L_3 - .L_2)
	.align		4
.L_2:
        /*0004*/ 	.word	index@(_Z16set_isdevice_gpuiPiPb)
        /*0008*/ 	.word	0x00000008


	//----- nvinfo : EIATTR_FRAME_SIZE
	.align		4
.L_3:
        /*000c*/ 	.byte	0x04, 0x11
        /*000e*/ 	.short	(.L_5 - .L_4)
	.align		4
.L_4:
        /*0010*/ 	.word	index@(_Z16set_isdevice_gpuiPiPb)
        /*0014*/ 	.word	0x00000000


	//----- nvinfo : EIATTR_REGCOUNT
	.align		4
.L_5:
        /*0018*/ 	.byte	0x04, 0x2f
        /*001a*/ 	.short	(.L_7 - .L_6)
	.align		4
.L_6:
        /*001c*/ 	.word	index@(_Z25compute_accelerations_gpubiiPKdS0_S0_S0_S0_S0_PdS1_S1_S0_PKb)
        /*0020*/ 	.word	0x00000026


	//----- nvinfo : EIATTR_FRAME_SIZE
	.align		4
.L_7:
        /*0024*/ 	.byte	0x04, 0x11
        /*0026*/ 	.short	(.L_9 - .L_8)
	.align		4
.L_8:
        /*0028*/ 	.word	index@($_Z25compute_accelerations_gpubiiPKdS0_S0_S0_S0_S0_PdS1_S1_S0_PKb$__internal_trig_reduction_slowpathd)
        /*002c*/ 	.word	0x00000028


	//----- nvinfo : EIATTR_FRAME_SIZE
	.align		4
.L_9:
        /*0030*/ 	.byte	0x04, 0x11
        /*0032*/ 	.short	(.L_11 - .L_10)
	.align		4
.L_10:
        /*0034*/ 	.word	index@($_Z25compute_accelerations_gpubiiPKdS0_S0_S0_S0_S0_PdS1_S1_S0_PKb$__internal_accurate_pow)
        /*0038*/ 	.word	0x00000028


	//----- nvinfo : EIATTR_FRAME_SIZE
	.align		4
.L_11:
        /*003c*/ 	.byte	0x04, 0x11
        /*003e*/ 	.short	(.L_13 - .L_12)
	.align		4
.L_12:
        /*0040*/ 	.word	index@($__internal_0_$__cuda_sm20_div_rn_f64_full)
        /*0044*/ 	.word	0x00000028


	//----- nvinfo : EIATTR_FRAME_SIZE
	.align		4
.L_13:
        /*0048*/ 	.byte	0x04, 0x11
        /*004a*/ 	.short	(.L_15 - .L_14)
	.align		4
.L_14:
        /*004c*/ 	.word	index@(_Z25compute_accelerations_gpubiiPKdS0_S0_S0_S0_S0_PdS1_S1_S0_PKb)
        /*0050*/ 	.word	0x00000028


	//----- nvinfo : EIATTR_REGCOUNT
	.align		4
.L_15:
        /*0054*/ 	.byte	0x04, 0x2f
        /*0056*/ 	.short	(.L_17 - .L_16)
	.align		4
.L_16:
        /*0058*/ 	.word	index@(_Z21update_velocities_gpuiPdS_S_S_S_S_)
        /*005c*/ 	.word	0x0000000a


	//----- nvinfo : EIATTR_FRAME_SIZE
	.align		4
.L_17:
        /*0060*/ 	.byte	0x04, 0x11
        /*0062*/ 	.short	(.L_19 - .L_18)
	.align		4
.L_18:
        /*0064*/ 	.word	index@(_Z21update_velocities_gpuiPdS_S_S_S_S_)
        /*0068*/ 	.word	0x00000000


	//----- nvinfo : EIATTR_REGCOUNT
	.align		4
.L_19:
        /*006c*/ 	.byte	0x04, 0x2f
        /*006e*/ 	.short	(.L_21 - .L_20)
	.align		4
.L_20:
        /*0070*/ 	.word	index@(_Z11clear_a_gpuiPdS_S_)
        /*0074*/ 	.word	0x0000000a


	//----- nvinfo : EIATTR_FRAME_SIZE
	.align		4
.L_21:
        /*0078*/ 	.byte	0x04, 0x11
        /*007a*/ 	.short	(.L_23 - .L_22)
	.align		4
.L_22:
        /*007c*/ 	.word	index@(_Z11clear_a_gpuiPdS_S_)
        /*0080*/ 	.word	0x00000000


	//----- nvinfo : EIATTR_REGCOUNT
	.align		4
.L_23:
        /*0084*/ 	.byte	0x04, 0x2f
        /*0086*/ 	.short	(.L_25 - .L_24)
	.align		4
.L_24:
        /*0088*/ 	.word	index@(_Z20update_positions_gpuiPdS_S_S_S_S_)
        /*008c*/ 	.word	0x0000000a


	//----- nvinfo : EIATTR_FRAME_SIZE
	.align		4
.L_25:
        /*0090*/ 	.byte	0x04, 0x11
        /*0092*/ 	.short	(.L_27 - .L_26)
	.align		4
.L_26:
        /*0094*/ 	.word	index@(_Z20update_positions_gpuiPdS_S_S_S_S_)
        /*0098*/ 	.word	0x00000000


	//----- nvinfo : EIATTR_REGCOUNT
	.align		4
.L_27:
        /*009c*/ 	.byte	0x04, 0x2f
        /*009e*/ 	.short	(.L_29 - .L_28)
	.align		4
.L_28:
        /*00a0*/ 	.word	index@(_Z15clear_array_gpuIbEviPT_)
        /*00a4*/ 	.word	0x00000006


	//----- nvinfo : EIATTR_FRAME_SIZE
	.align		4
.L_29:
        /*00a8*/ 	.byte	0x04, 0x11
        /*00aa*/ 	.short	(.L_31 - .L_30)
	.align		4
.L_30:
        /*00ac*/ 	.word	index@(_Z15clear_array_gpuIbEviPT_)
        /*00b0*/ 	.word	0x00000000


	//----- nvinfo : EIATTR_MIN_STACK_SIZE
	.align		4
.L_31:
        /*00b4*/ 	.byte	0x04, 0x12
        /*00b6*/ 	.short	(.L_33 - .L_32)
	.align		4
.L_32:
        /*00b8*/ 	.word	index@(_Z15clear_array_gpuIbEviPT_)
        /*00bc*/ 	.word	0x00000000


	//----- nvinfo : EIATTR_MIN_STACK_SIZE
	.align		4
.L_33:
        /*00c0*/ 	.byte	0x04, 0x12
        /*00c2*/ 	.short	(.L_35 - .L_34)
	.align		4
.L_34:
        /*00c4*/ 	.word	index@(_Z20update_positions_gpuiPdS_S_S_S_S_)
        /*00c8*/ 	.word	0x00000000


	//----- nvinfo : EIATTR_MIN_STACK_SIZE
	.align		4
.L_35:
        /*00cc*/ 	.byte	0x04, 0x12
        /*00ce*/ 	.short	(.L_37 - .L_36)
	.align		4
.L_36:
        /*00d0*/ 	.word	index@(_Z11clear_a_gpuiPdS_S_)
        /*00d4*/ 	.word	0x00000000


	//----- nvinfo : EIATTR_MIN_STACK_SIZE
	.align		4
.L_37:
        /*00d8*/ 	.byte	0x04, 0x12
        /*00da*/ 	.short	(.L_39 - .L_38)
	.align		4
.L_38:
        /*00dc*/ 	.word	index@(_Z21update_velocities_gpuiPdS_S_S_S_S_)
        /*00e0*/ 	.word	0x00000000


	//----- nvinfo : EIATTR_MIN_STACK_SIZE
	.align		4
.L_39:
        /*00e4*/ 	.byte	0x04, 0x12
        /*00e6*/ 	.short	(.L_41 - .L_40)
	.align		4
.L_40:
        /*00e8*/ 	.word	index@(_Z25compute_accelerations_gpubiiPKdS0_S0_S0_S0_S0_PdS1_S1_S0_PKb)
        /*00ec*/ 	.word	0x00000028


	//----- nvinfo : EIATTR_MIN_STACK_SIZE
	.align		4
.L_41:
        /*00f0*/ 	.byte	0x04, 0x12
        /*00f2*/ 	.short	(.L_43 - .L_42)
	.align		4
.L_42:
        /*00f4*/ 	.word	index@(_Z16set_isdevice_gpuiPiPb)
        /*00f8*/ 	.word	0x00000000
.L_43:


//--------------------- .nv.compat                --------------------------
	.section	.nv.compat,"",@"SHT_CUDA_COMPAT_INFO"
	.align	4
        /*0000*/ 	.byte	0x02, 0x09, 0x00, 0x00, 0x02, 0x02, 0x01, 0x00, 0x02, 0x05, 0x05, 0x00, 0x03, 0x07, 0x01, 0x01
        /*0010*/ 	.byte	0x02, 0x03, 0x00, 0x00, 0x02, 0x06, 0x01, 0x00, 0x04, 0x0b, 0x08, 0x00, 0x01, 0x00, 0x00, 0x00
        /*0020*/ 	.byte	0x00, 0x00, 0x00, 0x00


//--------------------- .nv.info._Z15clear_array_gpuIbEviPT_ --------------------------
	.section	.nv.info._Z15clear_array_gpuIbEviPT_,"",@"SHT_CUDA_INFO"
	.sectionflags	@""
	.align	4


	//----- nvinfo : EIATTR_CUDA_API_VERSION
	.align		4
        /*0000*/ 	.byte	0x04, 0x37
        /*0002*/ 	.short	(.L_45 - .L_44)
.L_44:
        /*0004*/ 	.word	0x00000082


	//----- nvinfo : EIATTR_KPARAM_INFO
	.align		4
.L_45:
        /*0008*/ 	.byte	0x04, 0x17
        /*000a*/ 	.short	(.L_47 - .L_46)
.L_46:
        /*000c*/ 	.word	0x00000000
        /*0010*/ 	.short	0x0001
        /*0012*/ 	.short	0x0008
        /*0014*/ 	.byte	0x00, 0xf5, 0x21, 0x00


	//----- nvinfo : EIATTR_KPARAM_INFO
	.align		4
.L_47:
        /*0018*/ 	.byte	0x04, 0x17
        /*001a*/ 	.short	(.L_49 - .L_48)
.L_48:
        /*001c*/ 	.word	0x00000000
        /*0020*/ 	.short	0x0000
        /*0022*/ 	.short	0x0000
        /*0024*/ 	.byte	0x00, 0xf0, 0x11, 0x00


	//----- nvinfo : EIATTR_SPARSE_MMA_MASK
	.align		4
.L_49:
        /*0028*/ 	.byte	0x03, 0x50
        /*002a*/ 	.short	0x0000


	//----- nvinfo : EIATTR_MAXREG_COUNT
	.align		4
        /*002c*/ 	.byte	0x03, 0x1b
        /*002e*/ 	.short	0x00ff


	//----- nvinfo : EIATTR_MERCURY_ISA_VERSION
	.align		4
        /*0030*/ 	.byte	0x03, 0x5f
        /*0032*/ 	.short	0x0101


	//----- nvinfo : EIATTR_VRC_CTA_INIT_COUNT
	.align		4
        /*0034*/ 	.byte	0x02, 0x4a
	.zero		1
	.zero		1


	//----- nvinfo : EIATTR_EXIT_INSTR_OFFSETS
	.align		4
        /*0038*/ 	.byte	0x04, 0x1c
        /*003a*/ 	.short	(.L_51 - .L_50)


	//   ....[0]....
.L_50:
        /*003c*/ 	.word	0x00000070


	//   ....[1]....
        /*0040*/ 	.word	0x000000d0


	//----- nvinfo : EIATTR_CBANK_PARAM_SIZE
	.align		4
.L_51:
        /*0044*/ 	.byte	0x03, 0x19
        /*0046*/ 	.short	0x0010


	//----- nvinfo : EIATTR_PARAM_CBANK
	.align		4
        /*0048*/ 	.byte	0x04, 0x0a
        /*004a*/ 	.short	(.L_53 - .L_52)
	.align		4
.L_52:
        /*004c*/ 	.word	index@(.nv.constant0._Z15clear_array_gpuIbEviPT_)
        /*0050*/ 	.short	0x0380
        /*0052*/ 	.short	0x0010


	//----- nvinfo : EIATTR_SW_WAR
	.align		4
.L_53:
        /*0054*/ 	.byte	0x04, 0x36
        /*0056*/ 	.short	(.L_55 - .L_54)
.L_54:
        /*0058*/ 	.word	0x00000008
.L_55:


//--------------------- .nv.info._Z20update_positions_gpuiPdS_S_S_S_S_ --------------------------
	.section	.nv.info._Z20update_positions_gpuiPdS_S_S_S_S_,"",@"SHT_CUDA_INFO"
	.sectionflags	@""
	.align	4


	//----- nvinfo : EIATTR_CUDA_API_VERSION
	.align		4
        /*0000*/ 	.byte	0x04, 0x37
        /*0002*/ 	.short	(.L_57 - .L_56)
.L_56:
        /*0004*/ 	.word	0x00000082


	//----- nvinfo : EIATTR_KPARAM_INFO
	.align		4
.L_57:
        /*0008*/ 	.byte	0x04, 0x17
        /*000a*/ 	.short	(.L_59 - .L_58)
.L_58:
        /*000c*/ 	.word	0x00000000
        /*0010*/ 	.short	0x0006
        /*0012*/ 	.short	0x0030
        /*0014*/ 	.byte	0x00, 0xf5, 0x21, 0x00


	//----- nvinfo : EIATTR_KPARAM_INFO
	.align		4
.L_59:
        /*0018*/ 	.byte	0x04, 0x17
        /*001a*/ 	.short	(.L_61 - .L_60)
.L_60:
        /*001c*/ 	.word	0x00000000
        /*0020*/ 	.short	0x0005
        /*0022*/ 	.short	0x0028
        /*0024*/ 	.byte	0x00, 0xf5, 0x21, 0x00


	//----- nvinfo : EIATTR_KPARAM_INFO
	.align		4
.L_61:
        /*0028*/ 	.byte	0x04, 0x17
        /*002a*/ 	.short	(.L_63 - .L_62)
.L_62:
        /*002c*/ 	.word	0x00000000
        /*0030*/ 	.short	0x0004
        /*0032*/ 	.short	0x0020
        /*0034*/ 	.byte	0x00, 0xf5, 0x21, 0x00


	//----- nvinfo : EIATTR_KPARAM_INFO
	.align		4
.L_63:
        /*0038*/ 	.byte	0x04, 0x17
        /*003a*/ 	.short	(.L_65 - .L_64)
.L_64:
        /*003c*/ 	.word	0x00000000
        /*0040*/ 	.short	0x0003
        /*0042*/ 	.short	0x0018
        /*0044*/ 	.byte	0x00, 0xf5, 0x21, 0x00


	//----- nvinfo : EIATTR_KPARAM_INFO
	.align		4
.L_65:
        /*0048*/ 	.byte	0x04, 0x17
        /*004a*/ 	.short	(.L_67 - .L_66)
.L_66:
        /*004c*/ 	.word	0x00000000
        /*0050*/ 	.short	0x0002
        /*0052*/ 	.short	0x0010
        /*0054*/ 	.byte	0x00, 0xf5, 0x21, 0x00


	//----- nvinfo : EIATTR_KPARAM_INFO
	.align		4
.L_67:
        /*0058*/ 	.byte	0x04, 0x17
        /*005a*/ 	.short	(.L_69 - .L_68)
.L_68:
        /*005c*/ 	.word	0x00000000
        /*0060*/ 	.short	0x0001
        /*0062*/ 	.short	0x0008
        /*0064*/ 	.byte	0x00, 0xf5, 0x21, 0x00


	//----- nvinfo : EIATTR_KPARAM_INFO
	.align		4
.L_69:
        /*0068*/ 	.byte	0x04, 0x17
        /*006a*/ 	.short	(.L_71 - .L_70)
.L_70:
        /*006c*/ 	.word	0x00000000
        /*0070*/ 	.short	0x0000
        /*0072*/ 	.short	0x0000
        /*0074*/ 	.byte	0x00, 0xf0, 0x11, 0x00


	//----- nvinfo : EIATTR_SPARSE_MMA_MASK
	.align		4
.L_71:
        /*0078*/ 	.byte	0x03, 0x50
        /*007a*/ 	.short	0x0000


	//----- nvinfo : EIATTR_MAXREG_COUNT
	.align		4
        /*007c*/ 	.byte	0x03, 0x1b
        /*007e*/ 	.short	0x00ff


	//----- nvinfo : EIATTR_MERCURY_ISA_VERSION
	.align		4
        /*0080*/ 	.byte	0x03, 0x5f
        /*0082*/ 	.short	0x0101


	//----- nvinfo : EIATTR_VRC_CTA_INIT_COUNT
	.align		4
        /*0084*/ 	.byte	0x02, 0x4a
	.zero		1
	.zero		1


	//----- nvinfo : EIATTR_EXIT_INSTR_OFFSETS
	.align		4
        /*0088*/ 	.byte	0x04, 0x1c
        /*008a*/ 	.short	(.L_73 - .L_72)


	//   ....[0]....
.L_72:
        /*008c*/ 	.word	0x00000110


	//   ....[1]....
        /*0090*/ 	.word	0x000001e0


	//   ....[2]....
        /*0094*/ 	.word	0x00000210


	//   ....[3]....
        /*0098*/ 	.word	0x000002b0


	//----- nvinfo : EIATTR_CRS_STACK_SIZE
	.align		4
.L_73:
        /*009c*/ 	.byte	0x04, 0x1e
        /*009e*/ 	.short	(.L_75 - .L_74)
.L_74:
        /*00a0*/ 	.word	0x00000000


	//----- nvinfo : EIATTR_CBANK_PARAM_SIZE
	.align		4
.L_75:
        /*00a4*/ 	.byte	0x03, 0x19
        /*00a6*/ 	.short	0x0038


	//----- nvinfo : EIATTR_PARAM_CBANK
	.align		4
        /*00a8*/ 	.byte	0x04, 0x0a
        /*00aa*/ 	.short	(.L_77 - .L_76)
	.align		4
.L_76:
        /*00ac*/ 	.word	index@(.nv.constant0._Z20update_positions_gpuiPdS_S_S_S_S_)
        /*00b0*/ 	.short	0x0380
        /*00b2*/ 	.short	0x0038


	//----- nvinfo : EIATTR_SW_WAR
	.align		4
.L_77:
        /*00b4*/ 	.byte	0x04, 0x36
        /*00b6*/ 	.short	(.L_79 - .L_78)
.L_78:
        /*00b8*/ 	.word	0x00000008
.L_79:


//--------------------- .nv.info._Z11clear_a_gpuiPdS_S_ --------------------------
	.section	.nv.info._Z11clear_a_gpuiPdS_S_,"",@"SHT_CUDA_INFO"
	.sectionflags	@""
	.align	4


	//----- nvinfo : EIATTR_CUDA_API_VERSION
	.align		4
        /*0000*/ 	.byte	0x04, 0x37
        /*0002*/ 	.short	(.L_81 - .L_80)
.L_80:
        /*0004*/ 	.word	0x00000082


	//----- nvinfo : EIATTR_KPARAM_INFO
	.align		4
.L_81:
        /*0008*/ 	.byte	0x04, 0x17
        /*000a*/ 	.short	(.L_83 - .L_82)
.L_82:
        /*000c*/ 	.word	0x00000000
        /*0010*/ 	.short	0x0003
        /*0012*/ 	.short	0x0018
        /*0014*/ 	.byte	0x00, 0xf5, 0x21, 0x00


	//----- nvinfo : EIATTR_KPARAM_INFO
	.align		4
.L_83:
        /*0018*/ 	.byte	0x04, 0x17
        /*001a*/ 	.short	(.L_85 - .L_84)
.L_84:
        /*001c*/ 	.word	0x00000000
        /*0020*/ 	.short	0x0002
        /*0022*/ 	.short	0x0010
        /*0024*/ 	.byte	0x00, 0xf5, 0x21, 0x00


	//----- nvinfo : EIATTR_KPARAM_INFO
	.align		4
.L_85:
        /*0028*/ 	.byte	0x04, 0x17
        /*002a*/ 	.short	(.L_87 - .L_86)
.L_86:
        /*002c*/ 	.word	0x00000000
        /*0030*/ 	.short	0x0001
        /*0032*/ 	.short	0x0008
        /*0034*/ 	.byte	0x00, 0xf5, 0x21, 0x00


	//----- nvinfo : EIATTR_KPARAM_INFO
	.align		4
.L_87:
        /*0038*/ 	.byte	0x04, 0x17
        /*003a*/ 	.short	(.L_89 - .L_88)
.L_88:
        /*003c*/ 	.word	0x00000000
        /*0040*/ 	.short	0x0000
        /*0042*/ 	.short	0x0000
        /*0044*/ 	.byte	0x00, 0xf0, 0x11, 0x00


	//----- nvinfo : EIATTR_SPARSE_MMA_MASK
	.align		4
.L_89:
        /*0048*/ 	.byte	0x03, 0x50
        /*004a*/ 	.short	0x0000


	//----- nvinfo : EIATTR_MAXREG_COUNT
	.align		4
        /*004c*/ 	.byte	0x03, 0x1b
        /*004e*/ 	.short	0x00ff


	//----- nvinfo : EIATTR_MERCURY_ISA_VERSION
	.align		4
        /*0050*/ 	.byte	0x03, 0x5f
        /*0052*/ 	.short	0x0101


	//----- nvinfo : EIATTR_VRC_CTA_INIT_COUNT
	.align		4
        /*0054*/ 	.byte	0x02, 0x4a
	.zero		1
	.zero		1


	//----- nvinfo : EIATTR_EXIT_INSTR_OFFSETS
	.align		4
        /*0058*/ 	.byte	0x04, 0x1c
        /*005a*/ 	.short	(.L_91 - .L_90)


	//   ....[0]....
.L_90:
        /*005c*/ 	.word	0x000000b0


	//   ....[1]....
        /*0060*/ 	.word	0x00000120


	//   ....[2]....
        /*0064*/ 	.word	0x00000150


	//   ....[3]....
        /*0068*/ 	.word	0x000001a0


	//----- nvinfo : EIATTR_CBANK_PARAM_SIZE
	.align		4
.L_91:
        /*006c*/ 	.byte	0x03, 0x19
        /*006e*/ 	.short	0x0020


	//----- nvinfo : EIATTR_PARAM_CBANK
	.align		4
        /*0070*/ 	.byte	0x04, 0x0a
        /*0072*/ 	.short	(.L_93 - .L_92)
	.align		4
.L_92:
        /*0074*/ 	.word	index@(.nv.constant0._Z11clear_a_gpuiPdS_S_)
        /*0078*/ 	.short	0x0380
        /*007a*/ 	.short	0x0020


	//----- nvinfo : EIATTR_SW_WAR
	.align		4
.L_93:
        /*007c*/ 	.byte	0x04, 0x36
        /*007e*/ 	.short	(.L_95 - .L_94)
.L_94:
        /*0080*/ 	.word	0x00000008
.L_95:


//--------------------- .nv.info._Z21update_velocities_gpuiPdS_S_S_S_S_ --------------------------
	.section	.nv.info._Z21update_velocities_gpuiPdS_S_S_S_S_,"",@"SHT_CUDA_INFO"
	.sectionflags	@""
	.align	4


	//----- nvinfo : EIATTR_CUDA_API_VERSION
	.align		4
        /*0000*/ 	.byte	0x04, 0x37
        /*0002*/ 	.short	(.L_97 - .L_96)
.L_96:
        /*0004*/ 	.word	0x00000082


	//----- nvinfo : EIATTR_KPARAM_INFO
	.align		4
.L_97:
        /*0008*/ 	.byte	0x04, 0x17
        /*000a*/ 	.short	(.L_99 - .L_98)
.L_98:
        /*000c*/ 	.word	0x00000000
        /*0010*/ 	.short	0x0006
        /*0012*/ 	.short	0x0030
        /*0014*/ 	.byte	0x00, 0xf5, 0x21, 0x00


	//----- nvinfo : EIATTR_KPARAM_INFO
	.align		4
.L_99:
        /*0018*/ 	.byte	0x04, 0x17
        /*001a*/ 	.short	(.L_101 - .L_100)
.L_100:
        /*001c*/ 	.word	0x00000000
        /*0020*/ 	.short	0x0005
        /*0022*/ 	.short	0x0028
        /*0024*/ 	.byte	0x00, 0xf5, 0x21, 0x00


	//----- nvinfo : EIATTR_KPARAM_INFO
	.align		4
.L_101:
        /*0028*/ 	.byte	0x04, 0x17
        /*002a*/ 	.short	(.L_103 - .L_102)
.L_102:
        /*002c*/ 	.word	0x00000000
        /*0030*/ 	.short	0x0004
        /*0032*/ 	.short	0x0020
        /*0034*/ 	.byte	0x00, 0xf5, 0x21, 0x00


	//----- nvinfo : EIATTR_KPARAM_INFO
	.align		4
.L_103:
        /*0038*/ 	.byte	0x04, 0x17
        /*003a*/ 	.short	(.L_105 - .L_104)
.L_104:
        /*003c*/ 	.word	0x00000000
        /*0040*/ 	.short	0x0003
        /*0042*/ 	.short	0x0018
        /*0044*/ 	.byte	0x00, 0xf5, 0x21, 0x00


	//----- nvinfo : EIATTR_KPARAM_INFO
	.align		4
.L_105:
        /*0048*/ 	.byte	0x04, 0x17
        /*004a*/ 	.short	(.L_107 - .L_106)
.L_106:
        /*004c*/ 	.word	0x00000000
        /*0050*/ 	.short	0x0002
        /*0052*/ 	.short	0x0010
        /*0054*/ 	.byte	0x00, 0xf5, 0x21, 0x00


	//----- nvinfo : EIATTR_KPARAM_INFO
	.align		4
.L_107:
        /*0058*/ 	.byte	0x04, 0x17
        /*005a*/ 	.short	(.L_109 - .L_108)
.L_108:
        /*005c*/ 	.word	0x00000000
        /*0060*/ 	.short	0x0001
        /*0062*/ 	.short	0x0008
        /*0064*/ 	.byte	0x00, 0xf5, 0x21, 0x00


	//----- nvinfo : EIATTR_KPARAM_INFO
	.align		4
.L_109:
        /*0068*/ 	.byte	0x04, 0x17
        /*006a*/ 	.short	(.L_111 - .L_110)
.L_110:
        /*006c*/ 	.word	0x00000000
        /*0070*/ 	.short	0x0000
        /*0072*/ 	.short	0x0000
        /*0074*/ 	.byte	0x00, 0xf0, 0x11, 0x00


	//----- nvinfo : EIATTR_SPARSE_MMA_MASK
	.align		4
.L_111:
        /*0078*/ 	.byte	0x03, 0x50
        /*007a*/ 	.short	0x0000


	//----- nvinfo : EIATTR_MAXREG_COUNT
	.align		4
        /*007c*/ 	.byte	0x03, 0x1b
        /*007e*/ 	.short	0x00ff


	//----- nvinfo : EIATTR_MERCURY_ISA_VERSION
	.align		4
        /*0080*/ 	.byte	0x03, 0x5f
        /*0082*/ 	.short	0x0101


	//----- nvinfo : EIATTR_VRC_CTA_INIT_COUNT
	.align		4
        /*0084*/ 	.byte	0x02, 0x4a
	.zero		1
	.zero		1


	//----- nvinfo : EIATTR_EXIT_INSTR_OFFSETS
	.align		4
        /*0088*/ 	.byte	0x04, 0x1c
        /*008a*/ 	.short	(.L_113 - .L_112)


	//   ....[0]....
.L_112:
        /*008c*/ 	.word	0x00000110


	//   ....[1]....
        /*0090*/ 	.word	0x000001e0


	//   ....[2]....
        /*0094*/ 	.word	0x00000210


	//   ....[3]....
        /*0098*/ 	.word	0x000002b0


	//----- nvinfo : EIATTR_CRS_STACK_SIZE
	.align		4
.L_113:
        /*009c*/ 	.byte	0x04, 0x1e
        /*009e*/ 	.short	(.L_115 - .L_114)
.L_114:
        /*00a0*/ 	.word	0x00000000


	//----- nvinfo : EIATTR_CBANK_PARAM_SIZE
	.align		4
.L_115:
        /*00a4*/ 	.byte	0x03, 0x19
        /*00a6*/ 	.short	0x0038


	//----- nvinfo : EIATTR_PARAM_CBANK
	.align		4
        /*00a8*/ 	.byte	0x04, 0x0a
        /*00aa*/ 	.short	(.L_117 - .L_116)
	.align		4
.L_116:
        /*00ac*/ 	.word	index@(.nv.constant0._Z21update_velocities_gpuiPdS_S_S_S_S_)
        /*00b0*/ 	.short	0x0380
        /*00b2*/ 	.short	0x0038


	//----- nvinfo : EIATTR_SW_WAR
	.align		4
.L_117:
        /*00b4*/ 	.byte	0x04, 0x36
        /*00b6*/ 	.short	(.L_119 - .L_118)
.L_118:
        /*00b8*/ 	.word	0x00000008
.L_119:


//--------------------- .nv.info._Z25compute_accelerations_gpubiiPKdS0_S0_S0_S0_S0_PdS1_S1_S0_PKb --------------------------
	.section	.nv.info._Z25compute_accelerations_gpubiiPKdS0_S0_S0_S0_S0_PdS1_S1_S0_PKb,"",@"SHT_CUDA_INFO"
	.sectionflags	@""
	.align	4


	//----- nvinfo : EIATTR_CUDA_API_VERSION
	.align		4
        /*0000*/ 	.byte	0x04, 0x37
        /*0002*/ 	.short	(.L_121 - .L_120)
.L_120:
        /*0004*/ 	.word	0x00000082


	//----- nvinfo : EIATTR_KPARAM_INFO
	.align		4
.L_121:
        /*0008*/ 	.byte	0x04, 0x17
        /*000a*/ 	.short	(.L_123 - .L_122)
.L_122:
        /*000c*/ 	.word	0x00000000
        /*0010*/ 	.short	0x000d
        /*0012*/ 	.short	0x0060
        /*0014*/ 	.byte	0x00, 0xf5, 0x21, 0x00


	//----- nvinfo : EIATTR_KPARAM_INFO
	.align		4
.L_123:
        /*0018*/ 	.byte	0x04, 0x17
        /*001a*/ 	.short	(.L_125 - .L_124)
.L_124:
        /*001c*/ 	.word	0x00000000
        /*0020*/ 	.short	0x000c
        /*0022*/ 	.short	0x0058
        /*0024*/ 	.byte	0x00, 0xf5, 0x21, 0x00


	//----- nvinfo : EIATTR_KPARAM_INFO
	.align		4
.L_125:
        /*0028*/ 	.byte	0x04, 0x17
        /*002a*/ 	.short	(.L_127 - .L_126)
.L_126:
        /*002c*/ 	.word	0x00000000
        /*0030*/ 	.short	0x000b
        /*0032*/ 	.short	0x0050
        /*0034*/ 	.byte	0x00, 0xf5, 0x21, 0x00


	//----- nvinfo : EIATTR_KPARAM_INFO
	.align		4
.L_127:
        /*0038*/ 	.byte	0x04, 0x17
        /*003a*/ 	.short	(.L_129 - .L_128)
.L_128:
        /*003c*/ 	.word	0x00000000
        /*0040*/ 	.short	0x000a
        /*0042*/ 	.short	0x0048
        /*0044*/ 	.byte	0x00, 0xf5, 0x21, 0x00


	//----- nvinfo : EIATTR_KPARAM_INFO
	.align		4
.L_129:
        /*0048*/ 	.byte	0x04, 0x17
        /*004a*/ 	.short	(.L_131 - .L_130)
.L_130:
        /*004c*/ 	.word	0x00000000
        /*0050*/ 	.short	0x0009
        /*0052*/ 	.short	0x0040
        /*0054*/ 	.byte	0x00, 0xf5, 0x21, 0x00


	//----- nvinfo : EIATTR_KPARAM_INFO
	.align		4
.L_131:
        /*0058*/ 	.byte	0x04, 0x17
        /*005a*/ 	.short	(.L_133 - .L_132)
.L_132:
        /*005c*/ 	.word	0x00000000
        /*0060*/ 	.short	0x0008
        /*0062*/ 	.short	0x0038
        /*0064*/ 	.byte	0x00, 0xf5, 0x21, 0x00


	//----- nvinfo : EIATTR_KPARAM_INFO
	.align		4
.L_133:
        /*0068*/ 	.byte	0x04, 0x17
        /*006a*/ 	.short	(.L_135 - .L_134)
.L_134:
        /*006c*/ 	.word	0x00000000
        /*0070*/ 	.short	0x0007
        /*0072*/ 	.short	0x0030
        /*0074*/ 	.byte	0x00, 0xf5, 0x21, 0x00


	//----- nvinfo : EIATTR_KPARAM_INFO
	.align		4
.L_135:
        /*0078*/ 	.byte	0x04, 0x17
        /*007a*/ 	.short	(.L_137 - .L_136)
.L_136:
        /*007c*/ 	.word	0x00000000
        /*0080*/ 	.short	0x0006
        /*0082*/ 	.short	0x0028
        /*0084*/ 	.byte	0x00, 0xf5, 0x21, 0x00


	//----- nvinfo : EIATTR_KPARAM_INFO
	.align		4
.L_137:
        /*0088*/ 	.byte	0x04, 0x17
        /*008a*/ 	.short	(.L_139 - .L_138)
.L_138:
        /*008c*/ 	.word	0x00000000
        /*0090*/ 	.short	0x0005
        /*0092*/ 	.short	0x0020
        /*0094*/ 	.byte	0x00, 0xf5, 0x21, 0x00


	//----- nvinfo : EIATTR_KPARAM_INFO
	.align		4
.L_139:
        /*0098*/ 	.byte	0x04, 0x17
        /*009a*/ 	.short	(.L_141 - .L_140)
.L_140:
        /*009c*/ 	.word	0x00000000
        /*00a0*/ 	.short	0x0004
        /*00a2*/ 	.short	0x0018
        /*00a4*/ 	.byte	0x00, 0xf5, 0x21, 0x00


	//----- nvinfo : EIATTR_KPARAM_INFO
	.align		4
.L_141:
        /*00a8*/ 	.byte	0x04, 0x17
        /*00aa*/ 	.short	(.L_143 - .L_142)
.L_142:
        /*00ac*/ 	.word	0x00000000
        /*00b0*/ 	.short	0x0003
        /*00b2*/ 	.short	0x0010
        /*00b4*/ 	.byte	0x00, 0xf5, 0x21, 0x00


	//----- nvinfo : EIATTR_KPARAM_INFO
	.align		4
.L_143:
        /*00b8*/ 	.byte	0x04, 0x17
        /*00ba*/ 	.short	(.L_145 - .L_144)
.L_144:
        /*00bc*/ 	.word	0x00000000
        /*00c0*/ 	.short	0x0002
        /*00c2*/ 	.short	0x0008
        /*00c4*/ 	.byte	0x00, 0xf0, 0x11, 0x00


	//----- nvinfo : EIATTR_KPARAM_INFO
	.align		4
.L_145:
        /*00c8*/ 	.byte	0x04, 0x17
        /*00ca*/ 	.short	(.L_147 - .L_146)
.L_146:
        /*00cc*/ 	.word	0x00000000
        /*00d0*/ 	.short	0x0001
        /*00d2*/ 	.short	0x0004
        /*00d4*/ 	.byte	0x00, 0xf0, 0x11, 0x00


	//----- nvinfo : EIATTR_KPARAM_INFO
	.align		4
.L_147:
        /*00d8*/ 	.byte	0x04, 0x17
        /*00da*/ 	.short	(.L_149 - .L_148)
.L_148:
        /*00dc*/ 	.word	0x00000000
        /*00e0*/ 	.short	0x0000
        /*00e2*/ 	.short	0x0000
        /*00e4*/ 	.byte	0x00, 0xf0, 0x05, 0x00


	//----- nvinfo : EIATTR_SPARSE_MMA_MASK
	.align		4
.L_149:
        /*00e8*/ 	.byte	0x03, 0x50
        /*00ea*/ 	.short	0x0000


	//----- nvinfo : EIATTR_MAXREG_COUNT
	.align		4
        /*00ec*/ 	.byte	0x03, 0x1b
        /*00ee*/ 	.short	0x00ff


	//----- nvinfo : EIATTR_MERCURY_ISA_VERSION
	.align		4
        /*00f0*/ 	.byte	0x03, 0x5f
        /*00f2*/ 	.short	0x0101


	//----- nvinfo : EIATTR_VRC_CTA_INIT_COUNT
	.align		4
        /*00f4*/ 	.byte	0x02, 0x4a
	.zero		1
	.zero		1


	//----- nvinfo : EIATTR_EXIT_INSTR_OFFSETS
	.align		4
        /*00f8*/ 	.byte	0x04, 0x1c
        /*00fa*/ 	.short	(.L_151 - .L_150)


	//   ....[0]....
.L_150:
        /*00fc*/ 	.word	0x00000230


	//   ....[1]....
        /*0100*/ 	.word	0x000010b0


	//----- nvinfo : EIATTR_CRS_STACK_SIZE
	.align		4
.L_151:
        /*0104*/ 	.byte	0x04, 0x1e
        /*0106*/ 	.short	(.L_153 - .L_152)
.L_152:
        /*0108*/ 	.word	0x00000000


	//----- nvinfo : EIATTR_CBANK_PARAM_SIZE
	.align		4
.L_153:
        /*010c*/ 	.byte	0x03, 0x19
        /*010e*/ 	.short	0x0068


	//----- nvinfo : EIATTR_PARAM_CBANK
	.align		4
        /*0110*/ 	.byte	0x04, 0x0a
        /*0112*/ 	.short	(.L_155 - .L_154)
	.align		4
.L_154:
        /*0114*/ 	.word	index@(.nv.constant0._Z25compute_accelerations_gpubiiPKdS0_S0_S0_S0_S0_PdS1_S1_S0_PKb)
        /*0118*/ 	.short	0x0380
        /*011a*/ 	.short	0x0068


	//----- nvinfo : EIATTR_SW_WAR
	.align		4
.L_155:
        /*011c*/ 	.byte	0x04, 0x36
        /*011e*/ 	.short	(.L_157 - .L_156)
.L_156:
        /*0120*/ 	.word	0x00000008
.L_157:


//--------------------- .nv.info._Z16set_isdevice_gpuiPiPb --------------------------
	.section	.nv.info._Z16set_isdevice_gpuiPiPb,"",@"SHT_CUDA_INFO"
	.sectionflags	@""
	.align	4


	//----- nvinfo : EIATTR_CUDA_API_VERSION
	.align		4
        /*0000*/ 	.byte	0x04, 0x37
        /*0002*/ 	.short	(.L_159 - .L_158)
.L_158:
        /*0004*/ 	.word	0x00000082


	//----- nvinfo : EIATTR_KPARAM_INFO
	.align		4
.L_159:
        /*0008*/ 	.byte	0x04, 0x17
        /*000a*/ 	.short	(.L_161 - .L_160)
.L_160:
        /*000c*/ 	.word	0x00000000
        /*0010*/ 	.short	0x0002
        /*0012*/ 	.short	0x0010
        /*0014*/ 	.byte	0x00, 0xf5, 0x21, 0x00


	//----- nvinfo : EIATTR_KPARAM_INFO
	.align		4
.L_161:
        /*0018*/ 	.byte	0x04, 0x17
        /*001a*/ 	.short	(.L_163 - .L_162)
.L_162:
        /*001c*/ 	.word	0x00000000
        /*0020*/ 	.short	0x0001
        /*0022*/ 	.short	0x0008
        /*0024*/ 	.byte	0x00, 0xf5, 0x21, 0x00


	//----- nvinfo : EIATTR_KPARAM_INFO
	.align		4
.L_163:
        /*0028*/ 	.byte	0x04, 0x17
        /*002a*/ 	.short	(.L_165 - .L_164)
.L_164:
        /*002c*/ 	.word	0x00000000
        /*0030*/ 	.short	0x0000
        /*0032*/ 	.short	0x0000
        /*0034*/ 	.byte	0x00, 0xf0, 0x11, 0x00


	//----- nvinfo : EIATTR_SPARSE_MMA_MASK
	.align		4
.L_165:
        /*0038*/ 	.byte	0x03, 0x50
        /*003a*/ 	.short	0x0000


	//----- nvinfo : EIATTR_MAXREG_COUNT
	.align		4
        /*003c*/ 	.byte	0x03, 0x1b
        /*003e*/ 	.short	0x00ff


	//----- nvinfo : EIATTR_MERCURY_ISA_VERSION
	.align		4
        /*0040*/ 	.byte	0x03, 0x5f
        /*0042*/ 	.short	0x0101


	//----- nvinfo : EIATTR_VRC_CTA_INIT_COUNT
	.align		4
        /*0044*/ 	.byte	0x02, 0x4a
	.zero		1
	.zero		1


	//----- nvinfo : EIATTR_EXIT_INSTR_OFFSETS
	.align		4
        /*0048*/ 	.byte	0x04, 0x1c
        /*004a*/ 	.short	(.L_167 - .L_166)


	//   ....[0]....
.L_166:
        /*004c*/ 	.word	0x00000070


	//   ....[1]....
        /*0050*/ 	.word	0x00000110


	//----- nvinfo : EIATTR_CBANK_PARAM_SIZE
	.align		4
.L_167:
        /*0054*/ 	.byte	0x03, 0x19
        /*0056*/ 	.short	0x0018


	//----- nvinfo : EIATTR_PARAM_CBANK
	.align		4
        /*0058*/ 	.byte	0x04, 0x0a
        /*005a*/ 	.short	(.L_169 - .L_168)
	.align		4
.L_168:
        /*005c*/ 	.word	index@(.nv.constant0._Z16set_isdevice_gpuiPiPb)
        /*0060*/ 	.short	0x0380
        /*0062*/ 	.short	0x0018


	//----- nvinfo : EIATTR_SW_WAR
	.align		4
.L_169:
        /*0064*/ 	.byte	0x04, 0x36
        /*0066*/ 	.short	(.L_171 - .L_170)
.L_170:
        /*0068*/ 	.word	0x00000008
.L_171:


//--------------------- .nv.callgraph             --------------------------
	.section	.nv.callgraph,"",@"SHT_CUDA_CALLGRAPH"
	.align	4
	.sectionentsize	8
	.align		4
        /*0000*/ 	.word	0x00000000
	.align		4
        /*0004*/ 	.word	0xffffffff
	.align		4
        /*0008*/ 	.word	0x00000000
	.align		4
        /*000c*/ 	.word	0xfffffffe
	.align		4
        /*0010*/ 	.word	0x00000000
	.align		4
        /*0014*/ 	.word	0xfffffffd
	.align		4
        /*0018*/ 	.word	0x00000000
	.align		4
        /*001c*/ 	.word	0xfffffffc


//--------------------- .nv.constant4             --------------------------
	.section	.nv.constant4,"a",@progbits
	.align	8
	.align		8
.nv.constant4:
        /*0000*/ 	.dword	__cudart_i2opi_d
	.align		8
        /*0008*/ 	.dword	__cudart_sin_cos_coeffs


//--------------------- .text._Z15clear_array_gpuIbEviPT_ --------------------------
	.section	.text._Z15clear_array_gpuIbEviPT_,"ax",@progbits
	.align	128
        .global         _Z15clear_array_gpuIbEviPT_
        .type           _Z15clear_array_gpuIbEviPT_,@function
        .size           _Z15clear_array_gpuIbEviPT_,(.L_x_41 - _Z15clear_array_gpuIbEviPT_)
        .other          _Z15clear_array_gpuIbEviPT_,@"STO_CUDA_ENTRY STV_DEFAULT"
_Z15clear_array_gpuIbEviPT_:
.text._Z15clear_array_gpuIbEviPT_:
[----:B------:R-:W-:Y:S01]  /*0000*/  LDC R1, c[0x0][0x37c] ;  /* 0x0000df00ff017b82 */ /* 0x000fe20000000800 */
[----:B------:R-:W0:Y:S01]  /*0010*/  S2R R0, SR_CTAID.X ;  /* 0x0000000000007919 */ /* 0x000e220000002500 */
[----:B------:R-:W0:Y:S01]  /*0020*/  LDCU UR4, c[0x0][0x360] ;  /* 0x00006c00ff0477ac */ /* 0x000e220008000800 */
[----:B------:R-:W0:Y:S01]  /*0030*/  S2R R3, SR_TID.X ;  /* 0x0000000000037919 */ /* 0x000e220000002100 */
[----:B------:R-:W1:Y:S01]  /*0040*/  LDCU UR5, c[0x0][0x380] ;  /* 0x00007000ff0577ac */ /* 0x000e620008000800 */
[----:B0-----:R-:W-:-:S05]  /*0050*/  IMAD R0, R0, UR4, R3 ;  /* 0x0000000400007c24 */ /* 0x001fca000f8e0203 */
[----:B-1----:R-:W-:-:S13]  /*0060*/  ISETP.GE.AND P0, PT, R0, UR5, PT ;  /* 0x0000000500007c0c */ /* 0x002fda000bf06270 */
[----:B------:R-:W-:Y:S05]  /*0070*/  @P0 EXIT ;  /* 0x000000000000094d */ /* 0x000fea0003800000 */
[----:B------:R-:W0:Y:S01]  /*0080*/  LDCU.64 UR6, c[0x0][0x388] ;  /* 0x00007100ff0677ac */ /* 0x000e220008000a00 */
[----:B------:R-:W1:Y:S01]  /*0090*/  LDCU.64 UR4, c[0x0][0x358] ;  /* 0x00006b00ff0477ac */ /* 0x000e620008000a00 */
[----:B0-----:R-:W-:-:S04]  /*00a0*/  IADD3 R2, P0, PT, R0, UR6, RZ ;  /* 0x0000000600027c10 */ /* 0x001fc8000ff1e0ff */
[----:B------:R-:W-:-:S05]  /*00b0*/  LEA.HI.X.SX32 R3, R0, UR7, 0x1, P0 ;  /* 0x0000000700037c11 */ /* 0x000fca00080f0eff */
[----:B-1----:R-:W-:Y:S01]  /*00c0*/  STG.E.U8 desc[UR4][R2.64], RZ ;  /* 0x000000ff02007986 */ /* 0x002fe2000c101104 */
[----:B------:R-:W-:Y:S05]  /*00d0*/  EXIT ;  /* 0x000000000000794d */ /* 0x000fea0003800000 */
.L_x_0:
[----:B------:R-:W-:-:S00]  /*00e0*/  BRA `(.L_x_0) ;  /* 0xfffffffc00fc7947 */ /* 0x000fc0000383ffff */
[----:B------:R-:W-:-:S00]  /*00f0*/  NOP ;  /* 0x0000000000007918 */ /* 0x000fc00000000000 */
        /* <DEDUP_REMOVED lines=8> */
.L_x_41:


//--------------------- .text._Z20update_positions_gpuiPdS_S_S_S_S_ --------------------------
	.section	.text._Z20update_positions_gpuiPdS_S_S_S_S_,"ax",@progbits
	.align	128
        .global         _Z20update_positions_gpuiPdS_S_S_S_S_
        .type           _Z20update_positions_gpuiPdS_S_S_S_S_,@function
        .size           _Z20update_positions_gpuiPdS_S_S_S_S_,(.L_x_42 - _Z20update_positions_gpuiPdS_S_S_S_S_)
        .other          _Z20update_positions_gpuiPdS_S_S_S_S_,@"STO_CUDA_ENTRY STV_DEFAULT"
_Z20update_positions_gpuiPdS_S_S_S_S_:
.text._Z20update_positions_gpuiPdS_S_S_S_S_:
[----:B------:R-:W-:Y:S01]  /*0000*/  LDC R1, c[0x0][0x37c] ;  /* 0x0000df00ff017b82 */ /* 0x000fe20000000800 */
[----:B------:R-:W0:Y:S07]  /*0010*/  S2R R7, SR_CTAID.X ;  /* 0x0000000000077919 */ /* 0x000e2e0000002500 */
[----:B------:R-:W1:Y:S01]  /*0020*/  LDC R6, c[0x0][0x380] ;  /* 0x0000e000ff067b82 */ /* 0x000e620000000800 */
[----:B------:R-:W0:Y:S01]  /*0030*/  LDCU UR4, c[0x0][0x360] ;  /* 0x00006c00ff0477ac */ /* 0x000e220008000800 */
[----:B------:R-:W0:Y:S02]  /*0040*/  S2R R0, SR_TID.X ;  /* 0x0000000000007919 */ /* 0x000e240000002100 */
[----:B0-----:R-:W-:Y:S01]  /*0050*/  IMAD R7, R7, UR4, R0 ;  /* 0x0000000407077c24 */ /* 0x001fe2000f8e0200 */
[----:B------:R-:W0:Y:S04]  /*0060*/  LDCU.64 UR4, c[0x0][0x358] ;  /* 0x00006b00ff0477ac */ /* 0x000e280008000a00 */
[----:B-1----:R-:W-:-:S13]  /*0070*/  ISETP.GE.AND P0, PT, R7, R6, PT ;  /* 0x000000060700720c */ /* 0x002fda0003f06270 */
[----:B0-----:R-:W-:Y:S05]  /*0080*/  @P0 BRA `(.L_x_1) ;  /* 0x0000000000240947 */ /* 0x001fea0003800000 */
[----:B------:R-:W0:Y:S08]  /*0090*/  LDC.64 R2, c[0x0][0x3a0] ;  /* 0x0000e800ff027b82 */ /* 0x000e300000000a00 */
[----:B------:R-:W1:Y:S01]  /*00a0*/  LDC.64 R4, c[0x0][0x388] ;  /* 0x0000e200ff047b82 */ /* 0x000e620000000a00 */
[----:B0-----:R-:W-:-:S06]  /*00b0*/  IMAD.WIDE R2, R7, 0x8, R2 ;  /* 0x0000000807027825 */ /* 0x001fcc00078e0202 */
[----:B------:R-:W2:Y:S01]  /*00c0*/  LDG.E.64 R2, desc[UR4][R2.64] ;  /* 0x0000000402027981 */ /* 0x000ea2000c1e1b00 */
[----:B-1----:R-:W-:-:S05]  /*00d0*/  IMAD.WIDE R4, R7, 0x8, R4 ;  /* 0x0000000807047825 */ /* 0x002fca00078e0204 */
[----:B------:R-:W2:Y:S02]  /*00e0*/  LDG.E.64 R6, desc[UR4][R4.64] ;  /* 0x0000000404067981 */ /* 0x000ea4000c1e1b00 */
[----:B--2---:R-:W-:-:S07]  /*00f0*/  DFMA R6, R2, 60, R6 ;  /* 0x404e00000206782b */ /* 0x004fce0000000006 */
[----:B------:R-:W-:Y:S01]  /*0100*/  STG.E.64 desc[UR4][R4.64], R6 ;  /* 0x0000000604007986 */ /* 0x000fe2000c101b04 */
[----:B------:R-:W-:Y:S05]  /*0110*/  EXIT ;  /* 0x000000000000794d */ /* 0x000fea0003800000 */
.L_x_1:
[----:B------:R-:W-:-:S04]  /*0120*/  SHF.L.U32 R0, R6, 0x1, RZ ;  /* 0x0000000106007819 */ /* 0x000fc800000006ff */
[----:B------:R-:W-:-:S13]  /*0130*/  ISETP.GE.AND P0, PT, R7, R0, PT ;  /* 0x000000000700720c */ /* 0x000fda0003f06270 */
[----:B------:R-:W-:Y:S05]  /*0140*/  @P0 BRA `(.L_x_2) ;  /* 0x0000000000280947 */ /* 0x000fea0003800000 */
[----:B------:R-:W0:Y:S01]  /*0150*/  LDC.64 R2, c[0x0][0x3a8] ;  /* 0x0000ea00ff027b82 */ /* 0x000e220000000a00 */
[----:B------:R-:W-:-:S07]  /*0160*/  IADD3 R7, PT, PT, R7, -R6, RZ ;  /* 0x8000000607077210 */ /* 0x000fce0007ffe0ff */
        /* <DEDUP_REMOVED lines=8> */
.L_x_2:
[----:B------:R-:W-:-:S05]  /*01f0*/  IMAD R2, R6, 0x3, RZ ;  /* 0x0000000306027824 */ /* 0x000fca00078e02ff */
[----:B------:R-:W-:-:S13]  /*0200*/  ISETP.GE.AND P0, PT, R7, R2, PT ;  /* 0x000000020700720c */ /* 0x000fda0003f06270 */
[----:B------:R-:W-:Y:S05]  /*0210*/  @P0 EXIT ;  /* 0x000000000000094d */ /* 0x000fea0003800000 */
        /* <DEDUP_REMOVED lines=10> */
.L_x_3:
        /* <DEDUP_REMOVED lines=12> */
.L_x_42:


//--------------------- .text._Z11clear_a_gpuiPdS_S_ --------------------------
	.section	.text._Z11clear_a_gpuiPdS_S_,"ax",@progbits
	.align	128
        .global         _Z11clear_a_gpuiPdS_S_
        .type           _Z11clear_a_gpuiPdS_S_,@function
        .size           _Z11clear_a_gpuiPdS_S_,(.L_x_43 - _Z11clear_a_gpuiPdS_S_)
        .other          _Z11clear_a_gpuiPdS_S_,@"STO_CUDA_ENTRY STV_DEFAULT"
_Z11clear_a_gpuiPdS_S_:
.text._Z11clear_a_gpuiPdS_S_:
[----:B------:R-:W-:Y:S01]  /*0000*/  LDC R1, c[0x0][0x37c] ;  /* 0x0000df00ff017b82 */ /* 0x000fe20000000800 */
[----:B------:R-:W0:Y:S01]  /*0010*/  S2R R5, SR_CTAID.X ;  /* 0x0000000000057919 */ /* 0x000e220000002500 */
[----:B------:R-:W0:Y:S01]  /*0020*/  LDCU UR4, c[0x0][0x360] ;  /* 0x00006c00ff0477ac */ /* 0x000e220008000800 */
[----:B------:R-:W0:Y:S01]  /*0030*/  S2R R0, SR_TID.X ;  /* 0x0000000000007919 */ /* 0x000e220000002100 */
[----:B------:R-:W1:Y:S01]  /*0040*/  LDCU UR8, c[0x0][0x380] ;  /* 0x00007000ff0877ac */ /* 0x000e620008000800 */
[----:B------:R-:W2:Y:S01]  /*0050*/  LDCU.64 UR6, c[0x0][0x358] ;  /* 0x00006b00ff0677ac */ /* 0x000ea20008000a00 */
[----:B0-----:R-:W-:-:S05]  /*0060*/  IMAD R5, R5, UR4, R0 ;  /* 0x0000000405057c24 */ /* 0x001fca000f8e0200 */
[----:B-1----:R-:W-:-:S13]  /*0070*/  ISETP.GE.AND P0, PT, R5, UR8, PT ;  /* 0x0000000805007c0c */ /* 0x002fda000bf06270 */
[----:B------:R-:W0:Y:S02]  /*0080*/  @!P0 LDC.64 R2, c[0x0][0x388] ;  /* 0x0000e200ff028b82 */ /* 0x000e240000000a00 */
[----:B0-----:R-:W-:-:S05]  /*0090*/  @!P0 IMAD.WIDE R2, R5, 0x8, R2 ;  /* 0x0000000805028825 */ /* 0x001fca00078e0202 */
[----:B--2---:R0:W-:Y:S01]  /*00a0*/  @!P0 STG.E.64 desc[UR6][R2.64], RZ ;  /* 0x000000ff02008986 */ /* 0x0041e2000c101b06 */
[----:B------:R-:W-:Y:S05]  /*00b0*/  @!P0 EXIT ;  /* 0x000000000000894d */ /* 0x000fea0003800000 */
[----:B------:R-:W-:-:S06]  /*00c0*/  USHF.L.U32 UR4, UR8, 0x1, URZ ;  /* 0x0000000108047899 */ /* 0x000fcc00080006ff */
[----:B------:R-:W-:-:S13]  /*00d0*/  ISETP.GE.AND P0, PT, R5, UR4, PT ;  /* 0x0000000405007c0c */ /* 0x000fda000bf06270 */
[----:B0-----:R-:W0:Y:S01]  /*00e0*/  @!P0 LDC.64 R2, c[0x0][0x390] ;  /* 0x0000e400ff028b82 */ /* 0x001e220000000a00 */
[----:B------:R-:W-:-:S05]  /*00f0*/  @!P0 IADD3 R7, PT, PT, R5, -UR8, RZ ;  /* 0x8000000805078c10 */ /* 0x000fca000fffe0ff */
[----:B0-----:R-:W-:-:S05]  /*0100*/  @!P0 IMAD.WIDE R2, R7, 0x8, R2 ;  /* 0x0000000807028825 */ /* 0x001fca00078e0202 */
[----:B------:R0:W-:Y:S01]  /*0110*/  @!P0 STG.E.64 desc[UR6][R2.64], RZ ;  /* 0x000000ff02008986 */ /* 0x0001e2000c101b06 */
[----:B------:R-:W-:Y:S05]  /*0120*/  @!P0 EXIT ;  /* 0x000000000000894d */ /* 0x000fea0003800000 */
[----:B------:R-:W-:-:S06]  /*0130*/  UIMAD UR5, UR8, 0x3, URZ ;  /* 0x00000003080578a4 */ /* 0x000fcc000f8e02ff */
[----:B------:R-:W-:-:S13]  /*0140*/  ISETP.GE.AND P0, PT, R5, UR5, PT ;  /* 0x0000000505007c0c */ /* 0x000fda000bf06270 */
[----:B------:R-:W-:Y:S05]  /*0150*/  @P0 EXIT ;  /* 0x000000000000094d */ /* 0x000fea0003800000 */
[----:B0-----:R-:W0:Y:S01]  /*0160*/  LDC.64 R2, c[0x0][0x398] ;  /* 0x0000e600ff027b82 */ /* 0x001e220000000a00 */
[----:B------:R-:W-:-:S05]  /*0170*/  IADD3 R5, PT, PT, R5, -UR4, RZ ;  /* 0x8000000405057c10 */ /* 0x000fca000fffe0ff */
[----:B0-----:R-:W-:-:S05]  /*0180*/  IMAD.WIDE R2, R5, 0x8, R2 ;  /* 0x0000000805027825 */ /* 0x001fca00078e0202 */
[----:B------:R-:W-:Y:S01]  /*0190*/  STG.E.64 desc[UR6][R2.64], RZ ;  /* 0x000000ff02007986 */ /* 0x000fe2000c101b06 */
[----:B------:R-:W-:Y:S05]  /*01a0*/  EXIT ;  /* 0x000000000000794d */ /* 0x000fea0003800000 */
.L_x_4:
        /* <DEDUP_REMOVED lines=13> */
.L_x_43:


//--------------------- .text._Z21update_velocities_gpuiPdS_S_S_S_S_ --------------------------
	.section	.text._Z21update_velocities_gpuiPdS_S_S_S_S_,"ax",@progbits
	.align	128
        .global         _Z21update_velocities_gpuiPdS_S_S_S_S_
        .type           _Z21update_velocities_gpuiPdS_S_S_S_S_,@function
        .size           _Z21update_velocities_gpuiPdS_S_S_S_S_,(.L_x_44 - _Z21update_velocities_gpuiPdS_S_S_S_S_)
        .other          _Z21update_velocities_gpuiPdS_S_S_S_S_,@"STO_CUDA_ENTRY STV_DEFAULT"
_Z21update_velocities_gpuiPdS_S_S_S_S_:
.text._Z21update_velocities_gpuiPdS_S_S_S_S_:
        /* <DEDUP_REMOVED lines=18> */
.L_x_5:
        /* <DEDUP_REMOVED lines=13> */
.L_x_6:
        /* <DEDUP_REMOVED lines=13> */
.L_x_7:
        /* <DEDUP_REMOVED lines=12> */
.L_x_44:


//--------------------- .text._Z25compute_accelerations_gpubiiPKdS0_S0_S0_S0_S0_PdS1_S1_S0_PKb --------------------------
	.section	.text._Z25compute_accelerations_gpubiiPKdS0_S0_S0_S0_S0_PdS1_S1_S0_PKb,"ax",@progbits
	.align	128
        .global         _Z25compute_accelerations_gpubiiPKdS0_S0_S0_S0_S0_PdS1_S1_S0_PKb
        .type           _Z25compute_accelerations_gpubiiPKdS0_S0_S0_S0_S0_PdS1_S1_S0_PKb,@function
        .size           _Z25compute_accelerations_gpubiiPKdS0_S0_S0_S0_S0_PdS1_S1_S0_PKb,(.L_x_40 - _Z25compute_accelerations_gpubiiPKdS0_S0_S0_S0_S0_PdS1_S1_S0_PKb)
        .other          _Z25compute_accelerations_gpubiiPKdS0_S0_S0_S0_S0_PdS1_S1_S0_PKb,@"STO_CUDA_ENTRY STV_DEFAULT"
_Z25compute_accelerations_gpubiiPKdS0_S0_S0_S0_S0_PdS1_S1_S0_PKb:
.text._Z25compute_accelerations_gpubiiPKdS0_S0_S0_S0_S0_PdS1_S1_S0_PKb:
[----:B------:R-:W0:Y:S08]  /*0000*/  LDC R1, c[0x0][0x37c] ;  /* 0x0000df00ff017b82 */ /* 0x000e300000000800 */
[----:B------:R-:W1:Y:S01]  /*0010*/  LDC R6, c[0x0][0x388] ;  /* 0x0000e200ff067b82 */ /* 0x000e620000000800 */
[----:B------:R-:W2:Y:S01]  /*0020*/  S2R R11, SR_CTAID.X ;  /* 0x00000000000b7919 */ /* 0x000ea20000002500 */
[----:B------:R-:W2:Y:S01]  /*0030*/  LDCU UR4, c[0x0][0x360] ;  /* 0x00006c00ff0477ac */ /* 0x000ea20008000800 */
[----:B0-----:R-:W-:Y:S01]  /*0040*/  VIADD R1, R1, 0xffffffd8 ;  /* 0xffffffd801017836 */ /* 0x001fe20000000000 */
[----:B------:R-:W2:Y:S01]  /*0050*/  S2R R4, SR_TID.X ;  /* 0x0000000000047919 */ /* 0x000ea20000002100 */
[----:B-1----:R-:W-:-:S04]  /*0060*/  IABS R5, R6 ;  /* 0x0000000600057213 */ /* 0x002fc80000000000 */
[----:B------:R-:W0:Y:S01]  /*0070*/  I2F.RP R0, R5 ;  /* 0x0000000500007306 */ /* 0x000e220000209400 */
[----:B--2---:R-:W-:-:S07]  /*0080*/  IMAD R11, R11, UR4, R4 ;  /* 0x000000040b0b7c24 */ /* 0x004fce000f8e0204 */
[----:B0-----:R-:W0:Y:S02]  /*0090*/  MUFU.RCP R0, R0 ;  /* 0x0000000000007308 */ /* 0x001e240000001000 */
[----:B0-----:R-:W-:Y:S01]  /*00a0*/  VIADD R2, R0, 0xffffffe ;  /* 0x0ffffffe00027836 */ /* 0x001fe20000000000 */
[----:B------:R-:W-:-:S05]  /*00b0*/  IABS R0, R11 ;  /* 0x0000000b00007213 */ /* 0x000fca0000000000 */
[----:B------:R0:W1:Y:S02]  /*00c0*/  F2I.FTZ.U32.TRUNC.NTZ R3, R2 ;  /* 0x0000000200037305 */ /* 0x000064000021f000 */
[----:B0-----:R-:W-:Y:S02]  /*00d0*/  IMAD.MOV.U32 R2, RZ, RZ, RZ ;  /* 0x000000ffff027224 */ /* 0x001fe400078e00ff */
[----:B-1----:R-:W-:-:S04]  /*00e0*/  IMAD.MOV R8, RZ, RZ, -R3 ;  /* 0x000000ffff087224 */ /* 0x002fc800078e0a03 */
[----:B------:R-:W-:-:S04]  /*00f0*/  IMAD R7, R8, R5, RZ ;  /* 0x0000000508077224 */ /* 0x000fc800078e02ff */
[----:B------:R-:W-:-:S06]  /*0100*/  IMAD.HI.U32 R3, R3, R7, R2 ;  /* 0x0000000703037227 */ /* 0x000fcc00078e0002 */
[----:B------:R-:W-:-:S04]  /*0110*/  IMAD.HI.U32 R2, R3, R0, RZ ;  /* 0x0000000003027227 */ /* 0x000fc800078e00ff */
[----:B------:R-:W-:-:S04]  /*0120*/  IMAD.MOV R3, RZ, RZ, -R2 ;  /* 0x000000ffff037224 */ /* 0x000fc800078e0a02 */
[----:B------:R-:W-:-:S05]  /*0130*/  IMAD R0, R5, R3, R0 ;  /* 0x0000000305007224 */ /* 0x000fca00078e0200 */
[----:B------:R-:W-:-:S13]  /*0140*/  ISETP.GT.U32.AND P1, PT, R5, R0, PT ;  /* 0x000000000500720c */ /* 0x000fda0003f24070 */
[----:B------:R-:W-:Y:S02]  /*0150*/  @!P1 IMAD.IADD R0, R0, 0x1, -R5 ;  /* 0x0000000100009824 */ /* 0x000fe400078e0a05 */
[----:B------:R-:W-:Y:S01]  /*0160*/  @!P1 VIADD R2, R2, 0x1 ;  /* 0x0000000102029836 */ /* 0x000fe20000000000 */
[----:B------:R-:W-:Y:S02]  /*0170*/  ISETP.NE.AND P1, PT, R6, RZ, PT ;  /* 0x000000ff0600720c */ /* 0x000fe40003f25270 */
[----:B------:R-:W-:Y:S02]  /*0180*/  ISETP.GE.U32.AND P0, PT, R0, R5, PT ;  /* 0x000000050000720c */ /* 0x000fe40003f06070 */
[----:B------:R-:W-:-:S04]  /*0190*/  LOP3.LUT R0, R11, R6, RZ, 0x3c, !PT ;  /* 0x000000060b007212 */ /* 0x000fc800078e3cff */
[----:B------:R-:W-:-:S07]  /*01a0*/  ISETP.GE.AND P2, PT, R0, RZ, PT ;  /* 0x000000ff0000720c */ /* 0x000fce0003f46270 */
[----:B------:R-:W-:-:S06]  /*01b0*/  @P0 VIADD R2, R2, 0x1 ;  /* 0x0000000102020836 */ /* 0x000fcc0000000000 */
[----:B------:R-:W-:Y:S01]  /*01c0*/  @!P2 IMAD.MOV R2, RZ, RZ, -R2 ;  /* 0x000000ffff02a224 */ /* 0x000fe200078e0a02 */
[----:B------:R-:W-:-:S04]  /*01d0*/  @!P1 LOP3.LUT R2, RZ, R6, RZ, 0x33, !PT ;  /* 0x00000006ff029212 */ /* 0x000fc800078e33ff */
[----:B------:R-:W-:Y:S01]  /*01e0*/  ISETP.GE.AND P0, PT, R2, R6, PT ;  /* 0x000000060200720c */ /* 0x000fe20003f06270 */
[----:B------:R-:W-:-:S03]  /*01f0*/  IMAD.MOV R0, RZ, RZ, -R2 ;  /* 0x000000ffff007224 */ /* 0x000fc600078e0a02 */
[C---:B------:R-:W-:Y:S01]  /*0200*/  ISETP.LT.OR P0, PT, R6.reuse, RZ, P0 ;  /* 0x000000ff0600720c */ /* 0x040fe20000701670 */
[----:B------:R-:W-:-:S05]  /*0210*/  IMAD R11, R6, R0, R11 ;  /* 0x00000000060b7224 */ /* 0x000fca00078e020b */
[----:B------:R-:W-:-:S13]  /*0220*/  ISETP.EQ.OR P0, PT, R2, R11, P0 ;  /* 0x0000000b0200720c */ /* 0x000fda0000702670 */
[----:B------:R-:W-:Y:S05]  /*0230*/  @P0 EXIT ;  /* 0x000000000000094d */ /* 0x000fea0003800000 */
[----:B------:R-:W0:Y:S01]  /*0240*/  LDCU.64 UR4, c[0x0][0x3e0] ;  /* 0x00007c00ff0477ac */ /* 0x000e220008000a00 */
[----:B------:R-:W1:Y:S01]  /*0250*/  LDC.64 R8, c[0x0][0x3d8] ;  /* 0x0000f600ff087b82 */ /* 0x000e620000000a00 */
[----:B------:R-:W2:Y:S01]  /*0260*/  LDCU.64 UR6, c[0x0][0x358] ;  /* 0x00006b00ff0677ac */ /* 0x000ea20008000a00 */
[----:B0-----:R-:W-:-:S04]  /*0270*/  IADD3 R4, P0, PT, R11, UR4, RZ ;  /* 0x000000040b047c10 */ /* 0x001fc8000ff1e0ff */
[----:B------:R-:W-:-:S05]  /*0280*/  LEA.HI.X.SX32 R5, R11, UR5, 0x1, P0 ;  /* 0x000000050b057c11 */ /* 0x000fca00080f0eff */
[----:B--2---:R-:W2:Y:S01]  /*0290*/  LDG.E.U8 R4, desc[UR6][R4.64] ;  /* 0x0000000604047981 */ /* 0x004ea2000c1e1100 */
[----:B-1----:R-:W-:-:S06]  /*02a0*/  IMAD.WIDE R8, R11, 0x8, R8 ;  /* 0x000000080b087825 */ /* 0x002fcc00078e0208 */
[----:B------:R-:W3:Y:S01]  /*02b0*/  LDG.E.64 R8, desc[UR6][R8.64] ;  /* 0x0000000608087981 */ /* 0x000ee2000c1e1b00 */
[----:B------:R-:W-:Y:S01]  /*02c0*/  BSSY.RECONVERGENT B0, `(.L_x_8) ;  /* 0x000005b000007945 */ /* 0x000fe20003800200 */
[----:B--2---:R-:W-:Y:S01]  /*02d0*/  ISETP.NE.AND P0, PT, R4, RZ, PT ;  /* 0x000000ff0400720c */ /* 0x004fe20003f05270 */
[----:B---3--:R-:W-:Y:S02]  /*02e0*/  IMAD.MOV.U32 R14, RZ, RZ, R8 ;  /* 0x000000ffff0e7224 */ /* 0x008fe400078e0008 */
[----:B------:R-:W-:-:S10]  /*02f0*/  IMAD.MOV.U32 R15, RZ, RZ, R9 ;  /* 0x000000ffff0f7224 */ /* 0x000fd400078e0009 */
[----:B------:R-:W-:Y:S05]  /*0300*/  @!P0 BRA `(.L_x_9) ;  /* 0x0000000400588947 */ /* 0x000fea0003800000 */
[----:B------:R-:W0:Y:S01]  /*0310*/  LDCU.U8 UR4, c[0x0][0x380] ;  /* 0x00007000ff0477ac */ /* 0x000e220008000000 */
[----:B------:R-:W-:Y:S01]  /*0320*/  CS2R R14, SRZ ;  /* 0x00000000000e7805 */ /* 0x000fe2000001ff00 */
[----:B0-----:R-:W-:-:S04]  /*0330*/  UPRMT UR4, UR4, 0x8880, URZ ;  /* 0x0000888004047896 */ /* 0x001fc800080000ff */
[----:B------:R-:W-:-:S09]  /*0340*/  UISETP.NE.AND UP0, UPT, UR4, URZ, UPT ;  /* 0x000000ff0400728c */ /* 0x000fd2000bf05270 */
[----:B------:R-:W-:Y:S05]  /*0350*/  BRA.U UP0, `(.L_x_9) ;  /* 0x0000000500447547 */ /* 0x000fea000b800000 */
[----:B------:R-:W0:Y:S01]  /*0360*/  MUFU.RCP64H R7, 6000 ;  /* 0x40b7700000077908 */ /* 0x000e220000001800 */
[----:B------:R-:W-:Y:S01]  /*0370*/  IMAD.MOV.U32 R14, RZ, RZ, 0x0 ;  /* 0x00000000ff0e7424 */ /* 0x000fe200078e00ff */
[----:B------:R-:W1:Y:S01]  /*0380*/  LDCU UR4, c[0x0][0x384] ;  /* 0x00007080ff0477ac */ /* 0x000e620008000800 */
[----:B------:R-:W-:Y:S02]  /*0390*/  IMAD.MOV.U32 R15, RZ, RZ, 0x40b77000 ;  /* 0x40b77000ff0f7424 */ /* 0x000fe400078e00ff */
[----:B------:R-:W-:-:S06]  /*03a0*/  IMAD.MOV.U32 R6, RZ, RZ, 0x1 ;  /* 0x00000001ff067424 */ /* 0x000fcc00078e00ff */
[----:B0-----:R-:W-:-:S08]  /*03b0*/  DFMA R4, R6, -R14, 1 ;  /* 0x3ff000000604742b */ /* 0x001fd0000000080e */
[----:B------:R-:W-:Y:S02]  /*03c0*/  DFMA R12, R4, R4, R4 ;  /* 0x00000004040c722b */ /* 0x000fe40000000004 */
[----:B-1----:R-:W0:Y:S06]  /*03d0*/  I2F.F64 R4, UR4 ;  /* 0x0000000400047d12 */ /* 0x002e2c0008201c00 */
[----:B------:R-:W-:-:S08]  /*03e0*/  DFMA R12, R6, R12, R6 ;  /* 0x0000000c060c722b */ /* 0x000fd00000000006 */
[----:B------:R-:W-:Y:S02]  /*03f0*/  DFMA R6, R12, -R14, 1 ;  /* 0x3ff000000c06742b */ /* 0x000fe4000000080e */
[----:B0-----:R-:W-:-:S06]  /*0400*/  DMUL R22, R4, 60 ;  /* 0x404e000004167828 */ /* 0x001fcc0000000000 */
[----:B------:R-:W-:-:S04]  /*0410*/  DFMA R6, R12, R6, R12 ;  /* 0x000000060c06722b */ /* 0x000fc8000000000c */
[----:B------:R-:W-:-:S04]  /*0420*/  FSETP.GEU.AND P1, PT, |R23|, 6.5827683646048100446e-37, PT ;  /* 0x036000001700780b */ /* 0x000fc80003f2e200 */
[----:B------:R-:W-:-:S08]  /*0430*/  DMUL R4, R22, R6 ;  /* 0x0000000616047228 */ /* 0x000fd00000000000 */
[----:B------:R-:W-:-:S08]  /*0440*/  DFMA R12, R4, -6000, R22 ;  /* 0xc0b77000040c782b */ /* 0x000fd00000000016 */
[----:B------:R-:W-:-:S10]  /*0450*/  DFMA R4, R6, R12, R4 ;  /* 0x0000000c0604722b */ /* 0x000fd40000000004 */
[----:B------:R-:W-:-:S05]  /*0460*/  FFMA R0, RZ, 5.732421875, R5 ;  /* 0x40b77000ff007823 */ /* 0x000fca0000000005 */
[----:B------:R-:W-:-:S13]  /*0470*/  FSETP.GT.AND P0, PT, |R0|, 1.469367938527859385e-39, PT ;  /* 0x001000000000780b */ /* 0x000fda0003f04200 */
[----:B------:R-:W-:Y:S05]  /*0480*/  @P0 BRA P1, `(.L_x_10) ;  /* 0x0000000000180947 */ /* 0x000fea0000800000 */
[----:B------:R-:W-:Y:S01]  /*0490*/  IMAD.MOV.U32 R20, RZ, RZ, RZ ;  /* 0x000000ffff147224 */ /* 0x000fe200078e00ff */
[----:B------:R-:W-:Y:S01]  /*04a0*/  MOV R0, 0x4d0 ;  /* 0x000004d000007802 */ /* 0x000fe20000000f00 */
[----:B------:R-:W-:-:S07]  /*04b0*/  IMAD.MOV.U32 R21, RZ, RZ, 0x40b77000 ;  /* 0x40b77000ff157424 */ /* 0x000fce00078e00ff */
[----:B------:R-:W-:Y:S05]  /*04c0*/  CALL.REL.NOINC `($__internal_0_$__cuda_sm20_div_rn_f64_full) ;  /* 0x0000000800fc7944 */ /* 0x000fea0003c00000 */
[----:B------:R-:W-:Y:S02]  /*04d0*/  IMAD.MOV.U32 R4, RZ, RZ, R26 ;  /* 0x000000ffff047224 */ /* 0x000fe400078e001a */
[----:B------:R-:W-:-:S07]  /*04e0*/  IMAD.MOV.U32 R5, RZ, RZ, R27 ;  /* 0x000000ffff057224 */ /* 0x000fce00078e001b */
.L_x_10:
[----:B------:R-:W-:Y:S01]  /*04f0*/  DSETP.NEU.AND P0, PT, |R4|, +INF , PT ;  /* 0x7ff000000400742a */ /* 0x000fe20003f0d200 */
[----:B------:R-:W-:-:S13]  /*0500*/  BSSY.RECONVERGENT B1, `(.L_x_11) ;  /* 0x0000017000017945 */ /* 0x000fda0003800200 */
[----:B------:R-:W-:Y:S01]  /*0510*/  @!P0 DMUL R20, RZ, R4 ;  /* 0x00000004ff148228 */ /* 0x000fe20000000000 */
[----:B------:R-:W-:Y:S01]  /*0520*/  @!P0 IMAD.MOV.U32 R0, RZ, RZ, RZ ;  /* 0x000000ffff008224 */ /* 0x000fe200078e00ff */
[----:B------:R-:W-:Y:S09]  /*0530*/  @!P0 BRA `(.L_x_12) ;  /* 0x00000000004c8947 */ /* 0x000ff20003800000 */
[----:B------:R-:W-:Y:S01]  /*0540*/  UMOV UR4, 0x6dc9c883 ;  /* 0x6dc9c88300047882 */ /* 0x000fe20000000000 */
[----:B------:R-:W-:Y:S01]  /*0550*/  UMOV UR5, 0x3fe45f30 ;  /* 0x3fe45f3000057882 */ /* 0x000fe20000000000 */
[C---:B------:R-:W-:Y:S02]  /*0560*/  DSETP.GE.AND P0, PT, |R4|.reuse, 2.14748364800000000000e+09, PT ;  /* 0x41e000000400742a */ /* 0x040fe40003f06200 */
[----:B------:R-:W-:Y:S01]  /*0570*/  DMUL R6, R4, UR4 ;  /* 0x0000000404067c28 */ /* 0x000fe20008000000 */
[----:B------:R-:W-:Y:S01]  /*0580*/  UMOV UR4, 0x54442d18 ;  /* 0x54442d1800047882 */ /* 0x000fe20000000000 */
[----:B------:R-:W-:-:S04]  /*0590*/  UMOV UR5, 0x3ff921fb ;  /* 0x3ff921fb00057882 */ /* 0x000fc80000000000 */
[----:B------:R-:W0:Y:S08]  /*05a0*/  F2I.F64 R0, R6 ;  /* 0x0000000600007311 */ /* 0x000e300000301100 */
[----:B0-----:R-:W0:Y:S02]  /*05b0*/  I2F.F64 R20, R0 ;  /* 0x0000000000147312 */ /* 0x001e240000201c00 */
[----:B0-----:R-:W-:Y:S01]  /*05c0*/  DFMA R12, R20, -UR4, R4 ;  /* 0x80000004140c7c2b */ /* 0x001fe20008000004 */
[----:B------:R-:W-:Y:S01]  /*05d0*/  UMOV UR4, 0x33145c00 ;  /* 0x33145c0000047882 */ /* 0x000fe20000000000 */
[----:B------:R-:W-:-:S06]  /*05e0*/  UMOV UR5, 0x3c91a626 ;  /* 0x3c91a62600057882 */ /* 0x000fcc0000000000 */
[----:B------:R-:W-:Y:S01]  /*05f0*/  DFMA R12, R20, -UR4, R12 ;  /* 0x80000004140c7c2b */ /* 0x000fe2000800000c */
[----:B------:R-:W-:Y:S01]  /*0600*/  UMOV UR4, 0x252049c0 ;  /* 0x252049c000047882 */ /* 0x000fe20000000000 */
[----:B------:R-:W-:-:S06]  /*0610*/  UMOV UR5, 0x397b839a ;  /* 0x397b839a00057882 */ /* 0x000fcc0000000000 */
[----:B------:R-:W-:Y:S01]  /*0620*/  DFMA R20, R20, -UR4, R12 ;  /* 0x8000000414147c2b */ /* 0x000fe2000800000c */
[----:B------:R-:W-:Y:S10]  /*0630*/  @!P0 BRA `(.L_x_12) ;  /* 0x00000000000c8947 */ /* 0x000ff40003800000 */
[----:B------:R-:W-:Y:S01]  /*0640*/  IMAD.MOV.U32 R14, RZ, RZ, R5 ;  /* 0x000000ffff0e7224 */ /* 0x000fe200078e0005 */
[----:B------:R-:W-:-:S07]  /*0650*/  MOV R16, 0x670 ;  /* 0x0000067000107802 */ /* 0x000fce0000000f00 */
[----:B------:R-:W-:Y:S05]  /*0660*/  CALL.REL.NOINC `($_Z25compute_accelerations_gpubiiPKdS0_S0_S0_S0_S0_PdS1_S1_S0_PKb$__internal_trig_reduction_slowpathd) ;  /* 0x0000001800a47944 */ /* 0x000fea0003c00000 */
.L_x_12:
[----:B------:R-:W-:Y:S05]  /*0670*/  BSYNC.RECONVERGENT B1 ;  /* 0x0000000000017941 */ /* 0x000fea0003800200 */
.L_x_11:
[----:B------:R-:W0:Y:S01]  /*0680*/  LDCU.64 UR4, c[0x4][0x8] ;  /* 0x01000100ff0477ac */ /* 0x000e220008000a00 */
[----:B------:R-:W-:-:S05]  /*0690*/  IMAD.SHL.U32 R3, R0, 0x40, RZ ;  /* 0x0000004000037824 */ /* 0x000fca00078e00ff */
[----:B------:R-:W-:-:S04]  /*06a0*/  LOP3.LUT R3, R3, 0x40, RZ, 0xc0, !PT ;  /* 0x0000004003037812 */ /* 0x000fc800078ec0ff */
[----:B0-----:R-:W-:-:S05]  /*06b0*/  IADD3 R24, P0, PT, R3, UR4, RZ ;  /* 0x0000000403187c10 */ /* 0x001fca000ff1e0ff */
[----:B------:R-:W-:-:S05]  /*06c0*/  IMAD.X R25, RZ, RZ, UR5, P0 ;  /* 0x00000005ff197e24 */ /* 0x000fca00080e06ff */
[----:B------:R-:W2:Y:S04]  /*06d0*/  LDG.E.128.CONSTANT R16, desc[UR6][R24.64] ;  /* 0x0000000618107981 */ /* 0x000ea8000c1e9d00 */
[----:B------:R-:W3:Y:S04]  /*06e0*/  LDG.E.128.CONSTANT R12, desc[UR6][R24.64+0x10] ;  /* 0x00001006180c7981 */ /* 0x000ee8000c1e9d00 */
[----:B------:R-:W4:Y:S01]  /*06f0*/  LDG.E.128.CONSTANT R4, desc[UR6][R24.64+0x20] ;  /* 0x0000200618047981 */ /* 0x000f22000c1e9d00 */
[----:B------:R-:W-:Y:S01]  /*0700*/  LOP3.LUT R3, R0, 0x1, RZ, 0xc0, !PT ;  /* 0x0000000100037812 */ /* 0x000fe200078ec0ff */
[----:B------:R-:W-:Y:S01]  /*0710*/  IMAD.MOV.U32 R26, RZ, RZ, 0x20fd8164 ;  /* 0x20fd8164ff1a7424 */ /* 0x000fe200078e00ff */
[----:B------:R-:W-:-:S02]  /*0720*/  DMUL R22, R20, R20 ;  /* 0x0000001414167228 */ /* 0x000fc40000000000 */
[----:B------:R-:W-:Y:S01]  /*0730*/  ISETP.NE.U32.AND P0, PT, R3, 0x1, PT ;  /* 0x000000010300780c */ /* 0x000fe20003f05070 */
[----:B------:R-:W-:-:S03]  /*0740*/  IMAD.MOV.U32 R3, RZ, RZ, 0x3da8ff83 ;  /* 0x3da8ff83ff037424 */ /* 0x000fc600078e00ff */
[----:B------:R-:W-:Y:S02]  /*0750*/  FSEL R26, R26, -8.06006814911005101289e+34, !P0 ;  /* 0xf9785eba1a1a7808 */ /* 0x000fe40004000000 */
[----:B------:R-:W-:-:S06]  /*0760*/  FSEL R27, -R3, 0.11223486810922622681, !P0 ;  /* 0x3de5db65031b7808 */ /* 0x000fcc0004000100 */
[----:B--2---:R-:W-:-:S08]  /*0770*/  DFMA R16, R22, R26, R16 ;  /* 0x0000001a1610722b */ /* 0x004fd00000000010 */
[----:B------:R-:W-:-:S08]  /*0780*/  DFMA R16, R22, R16, R18 ;  /* 0x000000101610722b */ /* 0x000fd00000000012 */
[----:B---3--:R-:W-:-:S08]  /*0790*/  DFMA R12, R22, R16, R12 ;  /* 0x00000010160c722b */ /* 0x008fd0000000000c */
[----:B------:R-:W-:Y:S02]  /*07a0*/  DFMA R12, R22, R12, R14 ;  /* 0x0000000c160c722b */ /* 0x000fe4000000000e */
[----:B------:R-:W-:-:S06]  /*07b0*/  DMUL R14, R8, 0.5 ;  /* 0x3fe00000080e7828 */ /* 0x000fcc0000000000 */
[----:B----4-:R-:W-:-:S08]  /*07c0*/  DFMA R4, R22, R12, R4 ;  /* 0x0000000c1604722b */ /* 0x010fd00000000004 */
[----:B------:R-:W-:-:S08]  /*07d0*/  DFMA R4, R22, R4, R6 ;  /* 0x000000041604722b */ /* 0x000fd00000000006 */
[----:B------:R-:W-:Y:S02]  /*07e0*/  DFMA R20, R4, R20, R20 ;  /* 0x000000140414722b */ /* 0x000fe40000000014 */
[----:B------:R-:W-:-:S10]  /*07f0*/  DFMA R4, R22, R4, 1 ;  /* 0x3ff000001604742b */ /* 0x000fd40000000004 */
[----:B------:R-:W-:Y:S02]  /*0800*/  FSEL R6, R4, R20, !P0 ;  /* 0x0000001404067208 */ /* 0x000fe40004000000 */
[----:B------:R-:W-:Y:S02]  /*0810*/  FSEL R7, R5, R21, !P0 ;  /* 0x0000001505077208 */ /* 0x000fe40004000000 */
[----:B------:R-:W-:-:S04]  /*0820*/  LOP3.LUT P0, RZ, R0, 0x2, RZ, 0xc0, !PT ;  /* 0x0000000200ff7812 */ /* 0x000fc8000780c0ff */
[----:B------:R-:W-:-:S10]  /*0830*/  DADD R4, RZ, -R6 ;  /* 0x00000000ff047229 */ /* 0x000fd40000000806 */
[----:B------:R-:W-:Y:S02]  /*0840*/  FSEL R4, R6, R4, !P0 ;  /* 0x0000000406047208 */ /* 0x000fe40004000000 */
[----:B------:R-:W-:-:S06]  /*0850*/  FSEL R5, R7, R5, !P0 ;  /* 0x0000000507057208 */ /* 0x000fcc0004000000 */
[----:B------:R-:W-:-:S11]  /*0860*/  DFMA R14, R14, |R4|, R8 ;  /* 0x400000040e0e722b */ /* 0x000fd60000000008 */
.L_x_9:
[----:B------:R-:W-:Y:S05]  /*0870*/  BSYNC.RECONVERGENT B0 ;  /* 0x0000000000007941 */ /* 0x000fea0003800200 */
.L_x_8:
[----:B------:R-:W0:Y:S08]  /*0880*/  LDC.64 R18, c[0x0][0x398] ;  /* 0x0000e600ff127b82 */ /* 0x000e300000000a00 */
[----:B------:R-:W1:Y:S08]  /*0890*/  LDC.64 R12, c[0x0][0x390] ;  /* 0x0000e400ff0c7b82 */ /* 0x000e700000000a00 */
[----:B------:R-:W2:Y:S01]  /*08a0*/  LDC.64 R22, c[0x0][0x3a0] ;  /* 0x0000e800ff167b82 */ /* 0x000ea20000000a00 */
[----:B0-----:R-:W-:-:S04]  /*08b0*/  IMAD.WIDE R16, R11, 0x8, R18 ;  /* 0x000000080b107825 */ /* 0x001fc800078e0212 */
[C---:B------:R-:W-:Y:S01]  /*08c0*/  IMAD.WIDE R18, R2.reuse, 0x8, R18 ;  /* 0x0000000802127825 */ /* 0x040fe200078e0212 */
[----:B------:R-:W3:Y:S03]  /*08d0*/  LDG.E.64 R8, desc[UR6][R16.64] ;  /* 0x0000000610087981 */ /* 0x000ee6000c1e1b00 */
[C-C-:B-1----:R-:W-:Y:S02]  /*08e0*/  IMAD.WIDE R6, R11.reuse, 0x8, R12.reuse ;  /* 0x000000080b067825 */ /* 0x142fe400078e020c */
[----:B------:R-:W3:Y:S02]  /*08f0*/  LDG.E.64 R18, desc[UR6][R18.64] ;  /* 0x0000000612127981 */ /* 0x000ee4000c1e1b00 */
[----:B------:R-:W-:Y:S02]  /*0900*/  IMAD.WIDE R12, R2, 0x8, R12 ;  /* 0x00000008020c7825 */ /* 0x000fe400078e020c */
[----:B------:R-:W4:Y:S02]  /*0910*/  LDG.E.64 R4, desc[UR6][R6.64] ;  /* 0x0000000606047981 */ /* 0x000f24000c1e1b00 */
[----:B--2---:R-:W-:-:S02]  /*0920*/  IMAD.WIDE R20, R11, 0x8, R22 ;  /* 0x000000080b147825 */ /* 0x004fc400078e0216 */
[----:B------:R-:W4:Y:S02]  /*0930*/  LDG.E.64 R12, desc[UR6][R12.64] ;  /* 0x000000060c0c7981 */ /* 0x000f24000c1e1b00 */
[----:B------:R-:W-:Y:S02]  /*0940*/  IMAD.WIDE R22, R2, 0x8, R22 ;  /* 0x0000000802167825 */ /* 0x000fe400078e0216 */
[----:B------:R-:W2:Y:S04]  /*0950*/  LDG.E.64 R10, desc[UR6][R20.64] ;  /* 0x00000006140a7981 */ /* 0x000ea8000c1e1b00 */
[----:B------:R-:W2:Y:S01]  /*0960*/  LDG.E.64 R22, desc[UR6][R22.64] ;  /* 0x0000000616167981 */ /* 0x000ea2000c1e1b00 */
[----:B------:R-:W-:Y:S01]  /*0970*/  UMOV UR4, 0xa0b5ed8d ;  /* 0xa0b5ed8d00047882 */ /* 0x000fe20000000000 */
[----:B------:R-:W-:Y:S01]  /*0980*/  UMOV UR5, 0x3eb0c6f7 ;  /* 0x3eb0c6f700057882 */ /* 0x000fe20000000000 */
[----:B------:R-:W-:Y:S01]  /*0990*/  BSSY.RECONVERGENT B0, `(.L_x_13) ;  /* 0x0000011000007945 */ /* 0x000fe20003800200 */
[----:B---3--:R-:W-:-:S02]  /*09a0*/  DADD R8, R8, -R18 ;  /* 0x0000000008087229 */ /* 0x008fc40000000812 */
[----:B----4-:R-:W-:-:S06]  /*09b0*/  DADD R4, R4, -R12 ;  /* 0x0000000004047229 */ /* 0x010fcc000000080c */
[----:B------:R-:W-:Y:S02]  /*09c0*/  DMUL R16, R8, R8 ;  /* 0x0000000808107228 */ /* 0x000fe40000000000 */
[----:B--2---:R-:W-:-:S06]  /*09d0*/  DADD R10, R10, -R22 ;  /* 0x000000000a0a7229 */ /* 0x004fcc0000000816 */
[----:B------:R-:W-:-:S08]  /*09e0*/  DFMA R16, R4, R4, R16 ;  /* 0x000000040410722b */ /* 0x000fd00000000010 */
[----:B------:R-:W-:-:S08]  /*09f0*/  DFMA R6, R10, R10, R16 ;  /* 0x0000000a0a06722b */ /* 0x000fd00000000010 */
[----:B------:R-:W-:-:S08]  /*0a00*/  DADD R6, R6, UR4 ;  /* 0x0000000406067e29 */ /* 0x000fd00008000000 */
[----:B------:R-:W-:-:S14]  /*0a10*/  DSETP.NEU.AND P0, PT, R6, RZ, PT ;  /* 0x000000ff0600722a */ /* 0x000fdc0003f0d000 */
[----:B------:R-:W-:Y:S01]  /*0a20*/  @!P0 CS2R R12, SRZ ;  /* 0x00000000000c8805 */ /* 0x000fe2000001ff00 */
[----:B------:R-:W-:Y:S06]  /*0a30*/  @!P0 BRA `(.L_x_14) ;  /* 0x0000000000188947 */ /* 0x000fec0003800000 */
[----:B------:R-:W-:Y:S01]  /*0a40*/  DADD R12, -RZ, |R6| ;  /* 0x00000000ff0c7229 */ /* 0x000fe20000000506 */
[----:B------:R-:W-:-:S10]  /*0a50*/  MOV R0, 0xa70 ;  /* 0x00000a7000007802 */ /* 0x000fd40000000f00 */
[----:B------:R-:W-:Y:S05]  /*0a60*/  CALL.REL.NOINC `($_Z25compute_accelerations_gpubiiPKdS0_S0_S0_S0_S0_PdS1_S1_S0_PKb$__internal_accurate_pow) ;  /* 0x0000000c00007944 */ /* 0x000fea0003c00000 */
[----:B------:R-:W-:-:S04]  /*0a70*/  ISETP.GE.AND P0, PT, R7, RZ, PT ;  /* 0x000000ff0700720c */ /* 0x000fc80003f06270 */
[----:B------:R-:W-:Y:S02]  /*0a80*/  FSEL R12, R3, RZ, P0 ;  /* 0x000000ff030c7208 */ /* 0x000fe40000000000 */
[----:B------:R-:W-:-:S07]  /*0a90*/  FSEL R13, R16, -QNAN , P0 ;  /* 0xfff80000100d7808 */ /* 0x000fce0000000000 */
.L_x_14:
[----:B------:R-:W-:Y:S05]  /*0aa0*/  BSYNC.RECONVERGENT B0 ;  /* 0x0000000000007941 */ /* 0x000fea0003800200 */
.L_x_13:
[C---:B------:R-:W-:Y:S01]  /*0ab0*/  DADD R16, R6.reuse, 1.5 ;  /* 0x3ff8000006107429 */ /* 0x040fe20000000000 */
[----:B------:R-:W-:Y:S01]  /*0ac0*/  BSSY.RECONVERGENT B0, `(.L_x_15) ;  /* 0x000000b000007945 */ /* 0x000fe20003800200 */
[----:B------:R-:W-:-:S08]  /*0ad0*/  DSETP.NEU.AND P1, PT, R6, 1, PT ;  /* 0x3ff000000600742a */ /* 0x000fd00003f2d000 */
[----:B------:R-:W-:-:S04]  /*0ae0*/  LOP3.LUT R16, R17, 0x7ff00000, RZ, 0xc0, !PT ;  /* 0x7ff0000011107812 */ /* 0x000fc800078ec0ff */
[----:B------:R-:W-:-:S13]  /*0af0*/  ISETP.NE.AND P0, PT, R16, 0x7ff00000, PT ;  /* 0x7ff000001000780c */ /* 0x000fda0003f05270 */
[----:B------:R-:W-:Y:S05]  /*0b00*/  @P0 BRA `(.L_x_16) ;  /* 0x0000000000180947 */ /* 0x000fea0003800000 */
[----:B------:R-:W-:-:S14]  /*0b10*/  DSETP.NAN.AND P0, PT, R6, R6, PT ;  /* 0x000000060600722a */ /* 0x000fdc0003f08000 */
[----:B------:R-:W-:Y:S01]  /*0b20*/  @P0 DADD R12, R6, 1.5 ;  /* 0x3ff80000060c0429 */ /* 0x000fe20000000000 */
[----:B------:R-:W-:Y:S10]  /*0b30*/  @P0 BRA `(.L_x_16) ;  /* 0x00000000000c0947 */ /* 0x000ff40003800000 */
[----:B------:R-:W-:-:S14]  /*0b40*/  DSETP.NEU.AND P0, PT, R6, +INF , PT ;  /* 0x7ff000000600742a */ /* 0x000fdc0003f0d000 */
[----:B------:R-:W-:Y:S02]  /*0b50*/  @!P0 IMAD.MOV.U32 R12, RZ, RZ, 0x0 ;  /* 0x00000000ff0c8424 */ /* 0x000fe400078e00ff */
[----:B------:R-:W-:-:S07]  /*0b60*/  @!P0 IMAD.MOV.U32 R13, RZ, RZ, 0x7ff00000 ;  /* 0x7ff00000ff0d8424 */ /* 0x000fce00078e00ff */
.L_x_16:
[----:B------:R-:W-:Y:S05]  /*0b70*/  BSYNC.RECONVERGENT B0 ;  /* 0x0000000000007941 */ /* 0x000fea0003800200 */
.L_x_15:
[----:B------:R-:W-:Y:S01]  /*0b80*/  FSEL R13, R13, 1.875, P1 ;  /* 0x3ff000000d0d7808 */ /* 0x000fe20000800000 */
[----:B------:R-:W-:Y:S01]  /*0b90*/  IMAD.MOV.U32 R6, RZ, RZ, 0x1 ;  /* 0x00000001ff067424 */ /* 0x000fe200078e00ff */
[----:B------:R-:W-:Y:S01]  /*0ba0*/  FSEL R12, R12, RZ, P1 ;  /* 0x000000ff0c0c7208 */ /* 0x000fe20000800000 */
[----:B------:R-:W-:Y:S01]  /*0bb0*/  UMOV UR4, 0xf4deae16 ;  /* 0xf4deae1600047882 */ /* 0x000fe20000000000 */
[----:B------:R-:W0:Y:S01]  /*0bc0*/  MUFU.RCP64H R7, R13 ;  /* 0x0000000d00077308 */ /* 0x000e220000001800 */
[----:B------:R-:W-:Y:S01]  /*0bd0*/  UMOV UR5, 0x3dd25868 ;  /* 0x3dd2586800057882 */ /* 0x000fe20000000000 */
[----:B------:R-:W1:Y:S01]  /*0be0*/  LDC.64 R18, c[0x0][0x3c0] ;  /* 0x0000f000ff127b82 */ /* 0x000e620000000a00 */
[----:B------:R-:W-:Y:S01]  /*0bf0*/  DMUL R14, R14, UR4 ;  /* 0x000000040e0e7c28 */ /* 0x000fe20008000000 */
[----:B------:R-:W-:Y:S07]  /*0c00*/  BSSY.RECONVERGENT B0, `(.L_x_17) ;  /* 0x0000015000007945 */ /* 0x000fee0003800200 */
[----:B------:R-:W-:-:S02]  /*0c10*/  DMUL R22, R4, R14 ;  /* 0x0000000e04167228 */ /* 0x000fc40000000000 */
[----:B0-----:R-:W-:-:S08]  /*0c20*/  DFMA R16, -R12, R6, 1 ;  /* 0x3ff000000c10742b */ /* 0x001fd00000000106 */
[----:B------:R-:W-:Y:S01]  /*0c30*/  FSETP.GEU.AND P1, PT, |R23|, 6.5827683646048100446e-37, PT ;  /* 0x036000001700780b */ /* 0x000fe20003f2e200 */
[----:B------:R-:W-:-:S08]  /*0c40*/  DFMA R16, R16, R16, R16 ;  /* 0x000000101010722b */ /* 0x000fd00000000010 */
[----:B------:R-:W-:-:S08]  /*0c50*/  DFMA R16, R6, R16, R6 ;  /* 0x000000100610722b */ /* 0x000fd00000000006 */
[----:B------:R-:W-:-:S08]  /*0c60*/  DFMA R6, -R12, R16, 1 ;  /* 0x3ff000000c06742b */ /* 0x000fd00000000110 */
[----:B------:R-:W-:-:S08]  /*0c70*/  DFMA R6, R16, R6, R16 ;  /* 0x000000061006722b */ /* 0x000fd00000000010 */
[----:B------:R-:W-:-:S08]  /*0c80*/  DMUL R4, R22, R6 ;  /* 0x0000000616047228 */ /* 0x000fd00000000000 */
[----:B------:R-:W-:-:S08]  /*0c90*/  DFMA R16, -R12, R4, R22 ;  /* 0x000000040c10722b */ /* 0x000fd00000000116 */
[----:B------:R-:W-:Y:S01]  /*0ca0*/  DFMA R4, R6, R16, R4 ;  /* 0x000000100604722b */ /* 0x000fe20000000004 */
[----:B-1----:R-:W-:-:S09]  /*0cb0*/  IMAD.WIDE R16, R2, 0x8, R18 ;  /* 0x0000000802107825 */ /* 0x002fd200078e0212 */
[----:B------:R-:W-:-:S05]  /*0cc0*/  FFMA R0, RZ, R13, R5 ;  /* 0x0000000dff007223 */ /* 0x000fca0000000005 */
[----:B------:R-:W-:-:S13]  /*0cd0*/  FSETP.GT.AND P0, PT, |R0|, 1.469367938527859385e-39, PT ;  /* 0x001000000000780b */ /* 0x000fda0003f04200 */
[----:B------:R-:W-:Y:S05]  /*0ce0*/  @P0 BRA P1, `(.L_x_18) ;  /* 0x0000000000180947 */ /* 0x000fea0000800000 */
[----:B------:R-:W-:Y:S01]  /*0cf0*/  IMAD.MOV.U32 R20, RZ, RZ, R12 ;  /* 0x000000ffff147224 */ /* 0x000fe200078e000c */
[----:B------:R-:W-:Y:S01]  /*0d00*/  MOV R0, 0xd30 ;  /* 0x00000d3000007802 */ /* 0x000fe20000000f00 */
[----:B------:R-:W-:-:S07]  /*0d10*/  IMAD.MOV.U32 R21, RZ, RZ, R13 ;  /* 0x000000ffff157224 */ /* 0x000fce00078e000d */
[----:B------:R-:W-:Y:S05]  /*0d20*/  CALL.REL.NOINC `($__internal_0_$__cuda_sm20_div_rn_f64_full) ;  /* 0x0000000000e47944 */ /* 0x000fea0003c00000 */
[----:B------:R-:W-:Y:S02]  /*0d30*/  IMAD.MOV.U32 R4, RZ, RZ, R26 ;  /* 0x000000ffff047224 */ /* 0x000fe400078e001a */
[----:B------:R-:W-:-:S07]  /*0d40*/  IMAD.MOV.U32 R5, RZ, RZ, R27 ;  /* 0x000000ffff057224 */ /* 0x000fce00078e001b */
.L_x_18:
[----:B------:R-:W-:Y:S05]  /*0d50*/  BSYNC.RECONVERGENT B0 ;  /* 0x0000000000007941 */ /* 0x000fea0003800200 */
.L_x_17:
[----:B------:R-:W0:Y:S01]  /*0d60*/  MUFU.RCP64H R7, R13 ;  /* 0x0000000d00077308 */ /* 0x000e220000001800 */
[----:B------:R-:W-:Y:S01]  /*0d70*/  IMAD.MOV.U32 R6, RZ, RZ, 0x1 ;  /* 0x00000001ff067424 */ /* 0x000fe200078e00ff */
[----:B------:R1:W-:Y:S01]  /*0d80*/  REDG.E.ADD.F64.RN.STRONG.GPU desc[UR6][R16.64], R4 ;  /* 0x00000004100079a6 */ /* 0x0003e2000c12ff06 */
[----:B------:R-:W-:Y:S01]  /*0d90*/  DMUL R22, R8, R14 ;  /* 0x0000000e08167228 */ /* 0x000fe20000000000 */
[----:B------:R-:W-:Y:S09]  /*0da0*/  BSSY.RECONVERGENT B0, `(.L_x_19) ;  /* 0x0000015000007945 */ /* 0x000ff20003800200 */
[----:B------:R-:W-:Y:S01]  /*0db0*/  FSETP.GEU.AND P1, PT, |R23|, 6.5827683646048100446e-37, PT ;  /* 0x036000001700780b */ /* 0x000fe20003f2e200 */
[----:B-1----:R-:W1:Y:S01]  /*0dc0*/  LDC.64 R16, c[0x0][0x3c8] ;  /* 0x0000f200ff107b82 */ /* 0x002e620000000a00 */
[----:B0-----:R-:W-:-:S08]  /*0dd0*/  DFMA R18, -R12, R6, 1 ;  /* 0x3ff000000c12742b */ /* 0x001fd00000000106 */
        /* <DEDUP_REMOVED lines=17> */
.L_x_20:
[----:B------:R-:W-:Y:S05]  /*0ef0*/  BSYNC.RECONVERGENT B0 ;  /* 0x0000000000007941 */ /* 0x000fea0003800200 */
.L_x_19:
        /* <DEDUP_REMOVED lines=9> */
[----:B------:R-:W-:Y:S01]  /*0f90*/  DFMA R16, R6, R16, R6 ;  /* 0x000000100610722b */ /* 0x000fe20000000006 */
[----:B-1----:R-:W-:-:S07]  /*0fa0*/  IMAD.WIDE R8, R2, 0x8, R8 ;  /* 0x0000000802087825 */ /* 0x002fce00078e0208 */
[----:B------:R-:W-:-:S08]  /*0fb0*/  DFMA R6, -R12, R16, 1 ;  /* 0x3ff000000c06742b */ /* 0x000fd00000000110 */
[----:B------:R-:W-:-:S08]  /*0fc0*/  DFMA R16, R16, R6, R16 ;  /* 0x000000061010722b */ /* 0x000fd00000000010 */
[----:B------:R-:W-:-:S08]  /*0fd0*/  DMUL R6, R16, R22 ;  /* 0x0000001610067228 */ /* 0x000fd00000000000 */
[----:B------:R-:W-:-:S08]  /*0fe0*/  DFMA R10, -R12, R6, R22 ;  /* 0x000000060c0a722b */ /* 0x000fd00000000116 */
[----:B------:R-:W-:-:S10]  /*0ff0*/  DFMA R4, R16, R10, R6 ;  /* 0x0000000a1004722b */ /* 0x000fd40000000006 */
        /* <DEDUP_REMOVED lines=9> */
.L_x_22:
[----:B------:R-:W-:Y:S05]  /*1090*/  BSYNC.RECONVERGENT B0 ;  /* 0x0000000000007941 */ /* 0x000fea0003800200 */
.L_x_21:
[----:B------:R-:W-:Y:S01]  /*10a0*/  REDG.E.ADD.F64.RN.STRONG.GPU desc[UR6][R8.64], R4 ;  /* 0x00000004080079a6 */ /* 0x000fe2000c12ff06 */
[----:B------:R-:W-:Y:S05]  /*10b0*/  EXIT ;  /* 0x000000000000794d */ /* 0x000fea0003800000 */
        .weak           $__internal_0_$__cuda_sm20_div_rn_f64_full
        .type           $__internal_0_$__cuda_sm20_div_rn_f64_full,@function
        .size           $__internal_0_$__cuda_sm20_div_rn_f64_full,($_Z25compute_accelerations_gpubiiPKdS0_S0_S0_S0_S0_PdS1_S1_S0_PKb$__internal_accurate_pow - $__internal_0_$__cuda_sm20_div_rn_f64_full)
$__internal_0_$__cuda_sm20_div_rn_f64_full:
[C---:B------:R-:W-:Y:S01]  /*10c0*/  FSETP.GEU.AND P0, PT, |R21|.reuse, 1.469367938527859385e-39, PT ;  /* 0x001000001500780b */ /* 0x040fe20003f0e200 */
[----:B------:R-:W-:Y:S01]  /*10d0*/  IMAD.MOV.U32 R24, RZ, RZ, 0x1 ;  /* 0x00000001ff187424 */ /* 0x000fe200078e00ff */
[----:B------:R-:W-:Y:S01]  /*10e0*/  LOP3.LUT R18, R21, 0x800fffff, RZ, 0xc0, !PT ;  /* 0x800fffff15127812 */ /* 0x000fe200078ec0ff */
[----:B------:R-:W-:Y:S01]  /*10f0*/  BSSY.RECONVERGENT B1, `(.L_x_23) ;  /* 0x0000054000017945 */ /* 0x000fe20003800200 */
[C---:B------:R-:W-:Y:S02]  /*1100*/  FSETP.GEU.AND P2, PT, |R23|.reuse, 1.469367938527859385e-39, PT ;  /* 0x001000001700780b */ /* 0x040fe40003f4e200 */
[----:B------:R-:W-:Y:S01]  /*1110*/  LOP3.LUT R19, R18, 0x3ff00000, RZ, 0xfc, !PT ;  /* 0x3ff0000012137812 */ /* 0x000fe200078efcff */
[----:B------:R-:W-:Y:S01]  /*1120*/  IMAD.MOV.U32 R18, RZ, RZ, R20 ;  /* 0x000000ffff127224 */ /* 0x000fe200078e0014 */
[----:B------:R-:W-:Y:S02]  /*1130*/  LOP3.LUT R3, R23, 0x7ff00000, RZ, 0xc0, !PT ;  /* 0x7ff0000017037812 */ /* 0x000fe400078ec0ff */
[----:B------:R-:W-:-:S03]  /*1140*/  LOP3.LUT R6, R21, 0x7ff00000, RZ, 0xc0, !PT ;  /* 0x7ff0000015067812 */ /* 0x000fc600078ec0ff */
[----:B------:R-:W-:Y:S01]  /*1150*/  @!P0 DMUL R18, R20, 8.98846567431157953865e+307 ;  /* 0x7fe0000014128828 */ /* 0x000fe20000000000 */
[----:B------:R-:W-:-:S03]  /*1160*/  ISETP.GE.U32.AND P1, PT, R3, R6, PT ;  /* 0x000000060300720c */ /* 0x000fc60003f26070 */
[----:B------:R-:W-:Y:S01]  /*1170*/  @!P2 LOP3.LUT R4, R21, 0x7ff00000, RZ, 0xc0, !PT ;  /* 0x7ff000001504a812 */ /* 0x000fe200078ec0ff */
[----:B------:R-:W-:Y:S01]  /*1180*/  @!P2 IMAD.MOV.U32 R30, RZ, RZ, RZ ;  /* 0x000000ffff1ea224 */ /* 0x000fe200078e00ff */
[----:B------:R-:W0:Y:S02]  /*1190*/  MUFU.RCP64H R25, R19 ;  /* 0x0000001300197308 */ /* 0x000e240000001800 */
[----:B------:R-:W-:Y:S01]  /*11a0*/  @!P2 ISETP.GE.U32.AND P3, PT, R3, R4, PT ;  /* 0x000000040300a20c */ /* 0x000fe20003f66070 */
[----:B------:R-:W-:Y:S01]  /*11b0*/  IMAD.MOV.U32 R4, RZ, RZ, 0x1ca00000 ;  /* 0x1ca00000ff047424 */ /* 0x000fe200078e00ff */
[----:B------:R-:W-:-:S04]  /*11c0*/  @!P0 LOP3.LUT R6, R19, 0x7ff00000, RZ, 0xc0, !PT ;  /* 0x7ff0000013068812 */ /* 0x000fc800078ec0ff */
[----:B------:R-:W-:-:S04]  /*11d0*/  @!P2 SEL R5, R4, 0x63400000, !P3 ;  /* 0x634000000405a807 */ /* 0x000fc80005800000 */
[----:B------:R-:W-:-:S04]  /*11e0*/  @!P2 LOP3.LUT R5, R5, 0x80000000, R23, 0xf8, !PT ;  /* 0x800000000505a812 */ /* 0x000fc800078ef817 */
[----:B------:R-:W-:Y:S01]  /*11f0*/  @!P2 LOP3.LUT R31, R5, 0x100000, RZ, 0xfc, !PT ;  /* 0x00100000051fa812 */ /* 0x000fe200078efcff */
[----:B0-----:R-:W-:Y:S01]  /*1200*/  DFMA R26, R24, -R18, 1 ;  /* 0x3ff00000181a742b */ /* 0x001fe20000000812 */
[----:B------:R-:W-:-:S07]  /*1210*/  IMAD.MOV.U32 R5, RZ, RZ, R3 ;  /* 0x000000ffff057224 */ /* 0x000fce00078e0003 */
[----:B------:R-:W-:-:S08]  /*1220*/  DFMA R26, R26, R26, R26 ;  /* 0x0000001a1a1a722b */ /* 0x000fd0000000001a */
[----:B------:R-:W-:Y:S01]  /*1230*/  DFMA R26, R24, R26, R24 ;  /* 0x0000001a181a722b */ /* 0x000fe20000000018 */
[----:B------:R-:W-:Y:S01]  /*1240*/  SEL R25, R4, 0x63400000, !P1 ;  /* 0x6340000004197807 */ /* 0x000fe20004800000 */
[----:B------:R-:W-:-:S03]  /*1250*/  IMAD.MOV.U32 R24, RZ, RZ, R22 ;  /* 0x000000ffff187224 */ /* 0x000fc600078e0016 */
[----:B------:R-:W-:-:S03]  /*1260*/  LOP3.LUT R25, R25, 0x800fffff, R23, 0xf8, !PT ;  /* 0x800fffff19197812 */ /* 0x000fc600078ef817 */
[----:B------:R-:W-:-:S03]  /*1270*/  DFMA R28, R26, -R18, 1 ;  /* 0x3ff000001a1c742b */ /* 0x000fc60000000812 */
[----:B------:R-:W-:-:S05]  /*1280*/  @!P2 DFMA R24, R24, 2, -R30 ;  /* 0x400000001818a82b */ /* 0x000fca000000081e */
[----:B------:R-:W-:-:S05]  /*1290*/  DFMA R26, R26, R28, R26 ;  /* 0x0000001c1a1a722b */ /* 0x000fca000000001a */
[----:B------:R-:W-:-:S03]  /*12a0*/  @!P2 LOP3.LUT R5, R25, 0x7ff00000, RZ, 0xc0, !PT ;  /* 0x7ff000001905a812 */ /* 0x000fc600078ec0ff */
[----:B------:R-:W-:Y:S02]  /*12b0*/  DMUL R28, R26, R24 ;  /* 0x000000181a1c7228 */ /* 0x000fe40000000000 */
[----:B------:R-:W-:-:S05]  /*12c0*/  VIADD R7, R5, 0xffffffff ;  /* 0xffffffff05077836 */ /* 0x000fca0000000000 */
[----:B------:R-:W-:Y:S01]  /*12d0*/  ISETP.GT.U32.AND P0, PT, R7, 0x7feffffe, PT ;  /* 0x7feffffe0700780c */ /* 0x000fe20003f04070 */
[----:B------:R-:W-:Y:S01]  /*12e0*/  VIADD R7, R6, 0xffffffff ;  /* 0xffffffff06077836 */ /* 0x000fe20000000000 */
[----:B------:R-:W-:-:S04]  /*12f0*/  DFMA R30, R28, -R18, R24 ;  /* 0x800000121c1e722b */ /* 0x000fc80000000018 */
[----:B------:R-:W-:-:S04]  /*1300*/  ISETP.GT.U32.OR P0, PT, R7, 0x7feffffe, P0 ;  /* 0x7feffffe0700780c */ /* 0x000fc80000704470 */
[----:B------:R-:W-:-:S09]  /*1310*/  DFMA R30, R26, R30, R28 ;  /* 0x0000001e1a1e722b */ /* 0x000fd2000000001c */
[----:B------:R-:W-:Y:S05]  /*1320*/  @P0 BRA `(.L_x_24) ;  /* 0x00000000006c0947 */ /* 0x000fea0003800000 */
[----:B------:R-:W-:-:S04]  /*1330*/  LOP3.LUT R6, R21, 0x7ff00000, RZ, 0xc0, !PT ;  /* 0x7ff0000015067812 */ /* 0x000fc800078ec0ff */
[CC--:B------:R-:W-:Y:S02]  /*1340*/  VIADDMNMX R5, R3.reuse, -R6.reuse, 0xb9600000, !PT ;  /* 0xb960000003057446 */ /* 0x0c0fe40007800906 */
[----:B------:R-:W-:Y:S02]  /*1350*/  ISETP.GE.U32.AND P0, PT, R3, R6, PT ;  /* 0x000000060300720c */ /* 0x000fe40003f06070 */
[----:B------:R-:W-:Y:S02]  /*1360*/  VIMNMX R3, PT, PT, R5, 0x46a00000, PT ;  /* 0x46a0000005037848 */ /* 0x000fe40003fe0100 */
[----:B------:R-:W-:-:S05]  /*1370*/  SEL R4, R4, 0x63400000, !P0 ;  /* 0x6340000004047807 */ /* 0x000fca0004000000 */
[----:B------:R-:W-:Y:S02]  /*1380*/  IMAD.IADD R3, R3, 0x1, -R4 ;  /* 0x0000000103037824 */ /* 0x000fe400078e0a04 */
[----:B------:R-:W-:Y:S02]  /*1390*/  IMAD.MOV.U32 R4, RZ, RZ, RZ ;  /* 0x000000ffff047224 */ /* 0x000fe400078e00ff */
[----:B------:R-:W-:-:S06]  /*13a0*/  VIADD R5, R3, 0x7fe00000 ;  /* 0x7fe0000003057836 */ /* 0x000fcc0000000000 */
[----:B------:R-:W-:-:S10]  /*13b0*/  DMUL R26, R30, R4 ;  /* 0x000000041e1a7228 */ /* 0x000fd40000000000 */
[----:B------:R-:W-:-:S13]  /*13c0*/  FSETP.GTU.AND P0, PT, |R27|, 1.469367938527859385e-39, PT ;  /* 0x001000001b00780b */ /* 0x000fda0003f0c200 */
[----:B------:R-:W-:Y:S05]  /*13d0*/  @P0 BRA `(.L_x_25) ;  /* 0x0000000000940947 */ /* 0x000fea0003800000 */
[----:B------:R-:W-:Y:S01]  /*13e0*/  DFMA R18, R30, -R18, R24 ;  /* 0x800000121e12722b */ /* 0x000fe20000000018 */
[----:B------:R-:W-:-:S09]  /*13f0*/  IMAD.MOV.U32 R6, RZ, RZ, RZ ;  /* 0x000000ffff067224 */ /* 0x000fd200078e00ff */
[C---:B------:R-:W-:Y:S02]  /*1400*/  FSETP.NEU.AND P0, PT, R19.reuse, RZ, PT ;  /* 0x000000ff1300720b */ /* 0x040fe40003f0d000 */
[----:B------:R-:W-:-:S04]  /*1410*/  LOP3.LUT R21, R19, 0x80000000, R21, 0x48, !PT ;  /* 0x8000000013157812 */ /* 0x000fc800078e4815 */
[----:B------:R-:W-:-:S07]  /*1420*/  LOP3.LUT R7, R21, R5, RZ, 0xfc, !PT ;  /* 0x0000000515077212 */ /* 0x000fce00078efcff */
[----:B------:R-:W-:Y:S05]  /*1430*/  @!P0 BRA `(.L_x_25) ;  /* 0x00000000007c8947 */ /* 0x000fea0003800000 */
[----:B------:R-:W-:Y:S01]  /*1440*/  IMAD.MOV R5, RZ, RZ, -R3 ;  /* 0x000000ffff057224 */ /* 0x000fe200078e0a03 */
[----:B------:R-:W-:Y:S01]  /*1450*/  DMUL.RP R6, R30, R6 ;  /* 0x000000061e067228 */ /* 0x000fe20000008000 */
[----:B------:R-:W-:Y:S01]  /*1460*/  IMAD.MOV.U32 R4, RZ, RZ, RZ ;  /* 0x000000ffff047224 */ /* 0x000fe200078e00ff */
[----:B------:R-:W-:-:S05]  /*1470*/  IADD3 R3, PT, PT, -R3, -0x43300000, RZ ;  /* 0xbcd0000003037810 */ /* 0x000fca0007ffe1ff */
[----:B------:R-:W-:-:S03]  /*1480*/  DFMA R4, R26, -R4, R30 ;  /* 0x800000041a04722b */ /* 0x000fc6000000001e */
[----:B------:R-:W-:-:S07]  /*1490*/  LOP3.LUT R21, R7, R21, RZ, 0x3c, !PT ;  /* 0x0000001507157212 */ /* 0x000fce00078e3cff */
[----:B------:R-:W-:-:S04]  /*14a0*/  FSETP.NEU.AND P0, PT, |R5|, R3, PT ;  /* 0x000000030500720b */ /* 0x000fc80003f0d200 */
[----:B------:R-:W-:Y:S02]  /*14b0*/  FSEL R26, R6, R26, !P0 ;  /* 0x0000001a061a7208 */ /* 0x000fe40004000000 */
[----:B------:R-:W-:Y:S01]  /*14c0*/  FSEL R27, R21, R27, !P0 ;  /* 0x0000001b151b7208 */ /* 0x000fe20004000000 */
[----:B------:R-:W-:Y:S06]  /*14d0*/  BRA `(.L_x_25) ;  /* 0x0000000000547947 */ /* 0x000fec0003800000 */
.L_x_24:
[----:B------:R-:W-:-:S14]  /*14e0*/  DSETP.NAN.AND P0, PT, R22, R22, PT ;  /* 0x000000161600722a */ /* 0x000fdc0003f08000 */
[----:B------:R-:W-:Y:S05]  /*14f0*/  @P0 BRA `(.L_x_26) ;  /* 0x0000000000440947 */ /* 0x000fea0003800000 */
[----:B------:R-:W-:-:S14]  /*1500*/  DSETP.NAN.AND P0, PT, R20, R20, PT ;  /* 0x000000141400722a */ /* 0x000fdc0003f08000 */
[----:B------:R-:W-:Y:S05]  /*1510*/  @P0 BRA `(.L_x_27) ;  /* 0x0000000000300947 */ /* 0x000fea0003800000 */
[----:B------:R-:W-:Y:S01]  /*1520*/  ISETP.NE.AND P0, PT, R5, R6, PT ;  /* 0x000000060500720c */ /* 0x000fe20003f05270 */
[----:B------:R-:W-:Y:S02]  /*1530*/  IMAD.MOV.U32 R26, RZ, RZ, 0x0 ;  /* 0x00000000ff1a7424 */ /* 0x000fe400078e00ff */
[----:B------:R-:W-:-:S10]  /*1540*/  IMAD.MOV.U32 R27, RZ, RZ, -0x80000 ;  /* 0xfff80000ff1b7424 */ /* 0x000fd400078e00ff */
[----:B------:R-:W-:Y:S05]  /*1550*/  @!P0 BRA `(.L_x_25) ;  /* 0x0000000000348947 */ /* 0x000fea0003800000 */
[----:B------:R-:W-:Y:S02]  /*1560*/  ISETP.NE.AND P0, PT, R5, 0x7ff00000, PT ;  /* 0x7ff000000500780c */ /* 0x000fe40003f05270 */
[----:B------:R-:W-:Y:S02]  /*1570*/  LOP3.LUT R27, R23, 0x80000000, R21, 0x48, !PT ;  /* 0x80000000171b7812 */ /* 0x000fe400078e4815 */
[----:B------:R-:W-:-:S13]  /*1580*/  ISETP.EQ.OR P0, PT, R6, RZ, !P0 ;  /* 0x000000ff0600720c */ /* 0x000fda0004702670 */
[----:B------:R-:W-:Y:S01]  /*1590*/  @P0 LOP3.LUT R3, R27, 0x7ff00000, RZ, 0xfc, !PT ;  /* 0x7ff000001b030812 */ /* 0x000fe200078efcff */
[----:B------:R-:W-:Y:S02]  /*15a0*/  @!P0 IMAD.MOV.U32 R26, RZ, RZ, RZ ;  /* 0x000000ffff1a8224 */ /* 0x000fe400078e00ff */
[----:B------:R-:W-:Y:S02]  /*15b0*/  @P0 IMAD.MOV.U32 R26, RZ, RZ, RZ ;  /* 0x000000ffff1a0224 */ /* 0x000fe400078e00ff */
[----:B------:R-:W-:Y:S01]  /*15c0*/  @P0 IMAD.MOV.U32 R27, RZ, RZ, R3 ;  /* 0x000000ffff1b0224 */ /* 0x000fe200078e0003 */
[----:B------:R-:W-:Y:S06]  /*15d0*/  BRA `(.L_x_25) ;  /* 0x0000000000147947 */ /* 0x000fec0003800000 */
.L_x_27:
[----:B------:R-:W-:Y:S01]  /*15e0*/  LOP3.LUT R27, R21, 0x80000, RZ, 0xfc, !PT ;  /* 0x00080000151b7812 */ /* 0x000fe200078efcff */
[----:B------:R-:W-:Y:S01]  /*15f0*/  IMAD.MOV.U32 R26, RZ, RZ, R20 ;  /* 0x000000ffff1a7224 */ /* 0x000fe200078e0014 */
[----:B------:R-:W-:Y:S06]  /*1600*/  BRA `(.L_x_25) ;  /* 0x0000000000087947 */ /* 0x000fec0003800000 */
.L_x_26:
[----:B------:R-:W-:Y:S01]  /*1610*/  LOP3.LUT R27, R23, 0x80000, RZ, 0xfc, !PT ;  /* 0x00080000171b7812 */ /* 0x000fe200078efcff */
[----:B------:R-:W-:-:S07]  /*1620*/  IMAD.MOV.U32 R26, RZ, RZ, R22 ;  /* 0x000000ffff1a7224 */ /* 0x000fce00078e0016 */
.L_x_25:
[----:B------:R-:W-:Y:S05]  /*1630*/  BSYNC.RECONVERGENT B1 ;  /* 0x0000000000017941 */ /* 0x000fea0003800200 */
.L_x_23:
[----:B------:R-:W-:Y:S02]  /*1640*/  IMAD.MOV.U32 R4, RZ, RZ, R0 ;  /* 0x000000ffff047224 */ /* 0x000fe400078e0000 */
[----:B------:R-:W-:-:S04]  /*1650*/  IMAD.MOV.U32 R5, RZ, RZ, 0x0 ;  /* 0x00000000ff057424 */ /* 0x000fc800078e00ff */
[----:B------:R-:W-:Y:S05]  /*1660*/  RET.REL.NODEC R4 `(_Z25compute_accelerations_gpubiiPKdS0_S0_S0_S0_S0_PdS1_S1_S0_PKb) ;  /* 0xffffffe804647950 */ /* 0x000fea0003c3ffff */
        .type           $_Z25compute_accelerations_gpubiiPKdS0_S0_S0_S0_S0_PdS1_S1_S0_PKb$__internal_accurate_pow,@function
        .size           $_Z25compute_accelerations_gpubiiPKdS0_S0_S0_S0_S0_PdS1_S1_S0_PKb$__internal_accurate_pow,($_Z25compute_accelerations_gpubiiPKdS0_S0_S0_S0_S0_PdS1_S1_S0_PKb$__internal_trig_reduction_slowpathd - $_Z25compute_accelerations_gpubiiPKdS0_S0_S0_S0_S0_PdS1_S1_S0_PKb$__internal_accurate_pow)
$_Z25compute_accelerations_gpubiiPKdS0_S0_S0_S0_S0_PdS1_S1_S0_PKb$__internal_accurate_pow:
[----:B------:R-:W-:Y:S01]  /*1670*/  ISETP.GT.U32.AND P0, PT, R13, 0xfffff, PT ;  /* 0x000fffff0d00780c */ /* 0x000fe20003f04070 */
[----:B------:R-:W-:Y:S01]  /*1680*/  IMAD.MOV.U32 R3, RZ, RZ, R13 ;  /* 0x000000ffff037224 */ /* 0x000fe200078e000d */
[----:B------:R-:W-:Y:S01]  /*1690*/  UMOV UR4, 0x7d2cafe2 ;  /* 0x7d2cafe200047882 */ /* 0x000fe20000000000 */
[----:B------:R-:W-:Y:S01]  /*16a0*/  IMAD.MOV.U32 R22, RZ, RZ, RZ ;  /* 0x000000ffff167224 */ /* 0x000fe200078e00ff */
[----:B------:R-:W-:Y:S01]  /*16b0*/  UMOV UR5, 0x3eb0f5ff ;  /* 0x3eb0f5ff00057882 */ /* 0x000fe20000000000 */
[----:B------:R-:W-:Y:S01]  /*16c0*/  IMAD.MOV.U32 R26, RZ, RZ, 0x41ad3b5a ;  /* 0x41ad3b5aff1a7424 */ /* 0x000fe200078e00ff */
[----:B------:R-:W-:Y:S01]  /*16d0*/  UMOV UR8, 0x3b39803f ;  /* 0x3b39803f00087882 */ /* 0x000fe20000000000 */
[----:B------:R-:W-:Y:S01]  /*16e0*/  IMAD.MOV.U32 R27, RZ, RZ, 0x3ed0f5d2 ;  /* 0x3ed0f5d2ff1b7424 */ /* 0x000fe200078e00ff */
[----:B------:R-:W-:-:S05]  /*16f0*/  UMOV UR9, 0x3c7abc9e ;  /* 0x3c7abc9e00097882 */ /* 0x000fca0000000000 */
[----:B------:R-:W-:-:S10]  /*1700*/  @!P0 DMUL R30, R12, 1.80143985094819840000e+16 ;  /* 0x435000000c1e8828 */ /* 0x000fd40000000000 */
[----:B------:R-:W-:Y:S02]  /*1710*/  @!P0 IMAD.MOV.U32 R3, RZ, RZ, R31 ;  /* 0x000000ffff038224 */ /* 0x000fe400078e001f */
[----:B------:R-:W-:-:S03]  /*1720*/  @!P0 IMAD.MOV.U32 R12, RZ, RZ, R30 ;  /* 0x000000ffff0c8224 */ /* 0x000fc600078e001e */
[----:B------:R-:W-:Y:S01]  /*1730*/  LOP3.LUT R3, R3, 0x800fffff, RZ, 0xc0, !PT ;  /* 0x800fffff03037812 */ /* 0x000fe200078ec0ff */
[----:B------:R-:W-:Y:S01]  /*1740*/  IMAD.MOV.U32 R20, RZ, RZ, R12 ;  /* 0x000000ffff147224 */ /* 0x000fe200078e000c */
[----:B------:R-:W-:Y:S02]  /*1750*/  SHF.R.U32.HI R12, RZ, 0x14, R13 ;  /* 0x00000014ff0c7819 */ /* 0x000fe4000001160d */
[----:B------:R-:W-:Y:S02]  /*1760*/  LOP3.LUT R21, R3, 0x3ff00000, RZ, 0xfc, !PT ;  /* 0x3ff0000003157812 */ /* 0x000fe400078efcff */
[----:B------:R-:W-:Y:S02]  /*1770*/  @!P0 LEA.HI R12, R31, 0xffffffca, RZ, 0xc ;  /* 0xffffffca1f0c8811 */ /* 0x000fe400078f60ff */
[----:B------:R-:W-:-:S03]  /*1780*/  ISETP.GE.U32.AND P1, PT, R21, 0x3ff6a09f, PT ;  /* 0x3ff6a09f1500780c */ /* 0x000fc60003f26070 */
[----:B------:R-:W-:-:S10]  /*1790*/  VIADD R13, R12, 0xfffffc01 ;  /* 0xfffffc010c0d7836 */ /* 0x000fd40000000000 */
[----:B------:R-:W-:Y:S02]  /*17a0*/  @P1 VIADD R3, R21, 0xfff00000 ;  /* 0xfff0000015031836 */ /* 0x000fe40000000000 */
[----:B------:R-:W-:Y:S02]  /*17b0*/  @P1 VIADD R13, R12, 0xfffffc02 ;  /* 0xfffffc020c0d1836 */ /* 0x000fe40000000000 */
[----:B------:R-:W-:-:S03]  /*17c0*/  @P1 IMAD.MOV.U32 R21, RZ, RZ, R3 ;  /* 0x000000ffff151224 */ /* 0x000fc600078e0003 */
[----:B------:R-:W-:Y:S01]  /*17d0*/  LOP3.LUT R12, R13, 0x80000000, RZ, 0x3c, !PT ;  /* 0x800000000d0c7812 */ /* 0x000fe200078e3cff */
[----:B------:R-:W-:Y:S02]  /*17e0*/  IMAD.MOV.U32 R13, RZ, RZ, 0x43300000 ;  /* 0x43300000ff0d7424 */ /* 0x000fe400078e00ff */
[C---:B------:R-:W-:Y:S02]  /*17f0*/  DADD R18, R20.reuse, 1 ;  /* 0x3ff0000014127429 */ /* 0x040fe40000000000 */
[----:B------:R-:W-:-:S04]  /*1800*/  DADD R20, R20, -1 ;  /* 0xbff0000014147429 */ /* 0x000fc80000000000 */
[----:B------:R-:W0:Y:S02]  /*1810*/  MUFU.RCP64H R23, R19 ;  /* 0x0000001300177308 */ /* 0x000e240000001800 */
[----:B0-----:R-:W-:-:S08]  /*1820*/  DFMA R16, -R18, R22, 1 ;  /* 0x3ff000001210742b */ /* 0x001fd00000000116 */
[----:B------:R-:W-:-:S08]  /*1830*/  DFMA R16, R16, R16, R16 ;  /* 0x000000101010722b */ /* 0x000fd00000000010 */
[----:B------:R-:W-:-:S08]  /*1840*/  DFMA R22, R22, R16, R22 ;  /* 0x000000101616722b */ /* 0x000fd00000000016 */
[----:B------:R-:W-:-:S08]  /*1850*/  DMUL R16, R20, R22 ;  /* 0x0000001614107228 */ /* 0x000fd00000000000 */
[----:B------:R-:W-:-:S08]  /*1860*/  DFMA R16, R20, R22, R16 ;  /* 0x000000161410722b */ /* 0x000fd00000000010 */
[----:B------:R-:W-:Y:S02]  /*1870*/  DMUL R24, R16, R16 ;  /* 0x0000001010187228 */ /* 0x000fe40000000000 */
[----:B------:R-:W-:-:S06]  /*1880*/  DADD R28, R20, -R16 ;  /* 0x00000000141c7229 */ /* 0x000fcc0000000810 */
[----:B------:R-:W-:Y:S01]  /*1890*/  DFMA R18, R24, UR4, R26 ;  /* 0x0000000418127c2b */ /* 0x000fe2000800001a */
[----:B------:R-:W-:Y:S01]  /*18a0*/  UMOV UR4, 0x75488a3f ;  /* 0x75488a3f00047882 */ /* 0x000fe20000000000 */
[----:B------:R-:W-:Y:S01]  /*18b0*/  UMOV UR5, 0x3ef3b20a ;  /* 0x3ef3b20a00057882 */ /* 0x000fe20000000000 */
[----:B------:R-:W-:-:S05]  /*18c0*/  DADD R28, R28, R28 ;  /* 0x000000001c1c7229 */ /* 0x000fca000000001c */
[----:B------:R-:W-:Y:S01]  /*18d0*/  DFMA R18, R24, R18, UR4 ;  /* 0x0000000418127e2b */ /* 0x000fe20008000012 */
[----:B------:R-:W-:Y:S01]  /*18e0*/  UMOV UR4, 0xe4faecd5 ;  /* 0xe4faecd500047882 */ /* 0x000fe20000000000 */
[----:B------:R-:W-:Y:S01]  /*18f0*/  UMOV UR5, 0x3f1745cd ;  /* 0x3f1745cd00057882 */ /* 0x000fe20000000000 */
[-C--:B------:R-:W-:Y:S02]  /*1900*/  DFMA R28, R20, -R16.reuse, R28 ;  /* 0x80000010141c722b */ /* 0x080fe4000000001c */
[----:B------:R-:W-:-:S03]  /*1910*/  DMUL R20, R16, R16 ;  /* 0x0000001010147228 */ /* 0x000fc60000000000 */
[----:B------:R-:W-:Y:S01]  /*1920*/  DFMA R18, R24, R18, UR4 ;  /* 0x0000000418127e2b */ /* 0x000fe20008000012 */
[----:B------:R-:W-:Y:S01]  /*1930*/  UMOV UR4, 0x258a578b ;  /* 0x258a578b00047882 */ /* 0x000fe20000000000 */
[----:B------:R-:W-:Y:S01]  /*1940*/  UMOV UR5, 0x3f3c71c7 ;  /* 0x3f3c71c700057882 */ /* 0x000fe20000000000 */
[----:B------:R-:W-:-:S05]  /*1950*/  DMUL R22, R22, R28 ;  /* 0x0000001c16167228 */ /* 0x000fca0000000000 */
[----:B------:R-:W-:Y:S01]  /*1960*/  DFMA R18, R24, R18, UR4 ;  /* 0x0000000418127e2b */ /* 0x000fe20008000012 */
[----:B------:R-:W-:Y:S01]  /*1970*/  UMOV UR4, 0x9242b910 ;  /* 0x9242b91000047882 */ /* 0x000fe20000000000 */
[----:B------:R-:W-:-:S06]  /*1980*/  UMOV UR5, 0x3f624924 ;  /* 0x3f62492400057882 */ /* 0x000fcc0000000000 */
[----:B------:R-:W-:Y:S01]  /*1990*/  DFMA R18, R24, R18, UR4 ;  /* 0x0000000418127e2b */ /* 0x000fe20008000012 */
[----:B------:R-:W-:Y:S01]  /*19a0*/  UMOV UR4, 0x99999dfb ;  /* 0x99999dfb00047882 */ /* 0x000fe20000000000 */
[----:B------:R-:W-:-:S06]  /*19b0*/  UMOV UR5, 0x3f899999 ;  /* 0x3f89999900057882 */ /* 0x000fcc0000000000 */
[----:B------:R-:W-:Y:S01]  /*19c0*/  DFMA R26, R24, R18, UR4 ;  /* 0x00000004181a7e2b */ /* 0x000fe20008000012 */
[----:B------:R-:W-:Y:S01]  /*19d0*/  UMOV UR4, 0x55555555 ;  /* 0x5555555500047882 */ /* 0x000fe20000000000 */
[----:B------:R-:W-:-:S06]  /*19e0*/  UMOV UR5, 0x3fb55555 ;  /* 0x3fb5555500057882 */ /* 0x000fcc0000000000 */
[----:B------:R-:W-:-:S08]  /*19f0*/  DFMA R18, R24, R26, UR4 ;  /* 0x0000000418127e2b */ /* 0x000fd0000800001a */
[----:B------:R-:W-:Y:S01]  /*1a00*/  DADD R32, -R18, UR4 ;  /* 0x0000000412207e29 */ /* 0x000fe20008000100 */
[----:B------:R-:W-:Y:S01]  /*1a10*/  UMOV UR4, 0xb9e7b0 ;  /* 0x00b9e7b000047882 */ /* 0x000fe20000000000 */
[----:B------:R-:W-:-:S06]  /*1a20*/  UMOV UR5, 0x3c46a4cb ;  /* 0x3c46a4cb00057882 */ /* 0x000fcc0000000000 */
[----:B------:R-:W-:Y:S02]  /*1a30*/  DFMA R28, R24, R26, R32 ;  /* 0x0000001a181c722b */ /* 0x000fe40000000020 */
[C---:B------:R-:W-:Y:S01]  /*1a40*/  DMUL R24, R16.reuse, R20 ;  /* 0x0000001410187228 */ /* 0x040fe20000000000 */
[----:B------:R-:W-:Y:S01]  /*1a50*/  VIADD R27, R23, 0x100000 ;  /* 0x00100000171b7836 */ /* 0x000fe20000000000 */
[----:B------:R-:W-:Y:S01]  /*1a60*/  DFMA R32, R16, R16, -R20 ;  /* 0x000000101020722b */ /* 0x000fe20000000814 */
[----:B------:R-:W-:-:S03]  /*1a70*/  IMAD.MOV.U32 R26, RZ, RZ, R22 ;  /* 0x000000ffff1a7224 */ /* 0x000fc600078e0016 */
[----:B------:R-:W-:Y:S01]  /*1a80*/  DADD R28, R28, -UR4 ;  /* 0x800000041c1c7e29 */ /* 0x000fe20008000000 */
[----:B------:R-:W-:Y:S01]  /*1a90*/  UMOV UR4, 0x80000000 ;  /* 0x8000000000047882 */ /* 0x000fe20000000000 */
[C---:B------:R-:W-:Y:S01]  /*1aa0*/  DFMA R34, R16.reuse, R20, -R24 ;  /* 0x000000141022722b */ /* 0x040fe20000000818 */
[----:B------:R-:W-:Y:S01]  /*1ab0*/  UMOV UR5, 0x43300000 ;  /* 0x4330000000057882 */ /* 0x000fe20000000000 */
[----:B------:R-:W-:-:S04]  /*1ac0*/  DFMA R32, R16, R26, R32 ;  /* 0x0000001a1020722b */ /* 0x000fc80000000020 */
[----:B------:R-:W-:Y:S02]  /*1ad0*/  DADD R26, R18, R28 ;  /* 0x00000000121a7229 */ /* 0x000fe4000000001c */
[----:B------:R-:W-:-:S06]  /*1ae0*/  DFMA R34, R22, R20, R34 ;  /* 0x000000141622722b */ /* 0x000fcc0000000022 */
[----:B------:R-:W-:Y:S02]  /*1af0*/  DMUL R20, R26, R24 ;  /* 0x000000181a147228 */ /* 0x000fe40000000000 */
[----:B------:R-:W-:Y:S02]  /*1b00*/  DFMA R32, R16, R32, R34 ;  /* 0x000000201020722b */ /* 0x000fe40000000022 */
[----:B------:R-:W-:-:S04]  /*1b10*/  DADD R34, R18, -R26 ;  /* 0x0000000012227229 */ /* 0x000fc8000000081a */
[----:B------:R-:W-:-:S04]  /*1b20*/  DFMA R18, R26, R24, -R20 ;  /* 0x000000181a12722b */ /* 0x000fc80000000814 */
[----:B------:R-:W-:-:S04]  /*1b30*/  DADD R34, R28, R34 ;  /* 0x000000001c227229 */ /* 0x000fc80000000022 */
[----:B------:R-:W-:-:S08]  /*1b40*/  DFMA R18, R26, R32, R18 ;  /* 0x000000201a12722b */ /* 0x000fd00000000012 */
[----:B------:R-:W-:-:S08]  /*1b50*/  DFMA R34, R34, R24, R18 ;  /* 0x000000182222722b */ /* 0x000fd00000000012 */
[----:B------:R-:W-:-:S08]  /*1b60*/  DADD R24, R20, R34 ;  /* 0x0000000014187229 */ /* 0x000fd00000000022 */
[--C-:B------:R-:W-:Y:S02]  /*1b70*/  DADD R18, R16, R24.reuse ;  /* 0x0000000010127229 */ /* 0x100fe40000000018 */
[----:B------:R-:W-:-:S06]  /*1b80*/  DADD R20, R20, -R24 ;  /* 0x0000000014147229 */ /* 0x000fcc0000000818 */
[----:B------:R-:W-:Y:S02]  /*1b90*/  DADD R16, R16, -R18 ;  /* 0x0000000010107229 */ /* 0x000fe40000000812 */
[----:B------:R-:W-:-:S06]  /*1ba0*/  DADD R20, R34, R20 ;  /* 0x0000000022147229 */ /* 0x000fcc0000000014 */
[----:B------:R-:W-:-:S08]  /*1bb0*/  DADD R16, R24, R16 ;  /* 0x0000000018107229 */ /* 0x000fd00000000010 */
[----:B------:R-:W-:-:S08]  /*1bc0*/  DADD R16, R20, R16 ;  /* 0x0000000014107229 */ /* 0x000fd00000000010 */
[----:B------:R-:W-:Y:S02]  /*1bd0*/  DADD R16, R22, R16 ;  /* 0x0000000016107229 */ /* 0x000fe40000000010 */
[----:B------:R-:W-:Y:S01]  /*1be0*/  DADD R22, R12, -UR4 ;  /* 0x800000040c167e29 */ /* 0x000fe20008000000 */
[----:B------:R-:W-:Y:S01]  /*1bf0*/  UMOV UR4, 0xfefa39ef ;  /* 0xfefa39ef00047882 */ /* 0x000fe20000000000 */
[----:B------:R-:W-:-:S04]  /*1c00*/  UMOV UR5, 0x3fe62e42 ;  /* 0x3fe62e4200057882 */ /* 0x000fc80000000000 */
[----:B------:R-:W-:-:S08]  /*1c10*/  DADD R20, R18, R16 ;  /* 0x0000000012147229 */ /* 0x000fd00000000010 */
[--C-:B------:R-:W-:Y:S02]  /*1c20*/  DFMA R12, R22, UR4, R20.reuse ;  /* 0x00000004160c7c2b */ /* 0x100fe40008000014 */
[----:B------:R-:W-:-:S06]  /*1c30*/  DADD R18, R18, -R20 ;  /* 0x0000000012127229 */ /* 0x000fcc0000000814 */
[----:B------:R-:W-:Y:S02]  /*1c40*/  DFMA R24, R22, -UR4, R12 ;  /* 0x8000000416187c2b */ /* 0x000fe4000800000c */
[----:B------:R-:W-:-:S06]  /*1c50*/  DADD R18, R16, R18 ;  /* 0x0000000010127229 */ /* 0x000fcc0000000012 */
[----:B------:R-:W-:-:S08]  /*1c60*/  DADD R24, -R20, R24 ;  /* 0x0000000014187229 */ /* 0x000fd00000000118 */
[----:B------:R-:W-:-:S08]  /*1c70*/  DADD R18, R18, -R24 ;  /* 0x0000000012127229 */ /* 0x000fd00000000818 */
[----:B------:R-:W-:-:S08]  /*1c80*/  DFMA R18, R22, UR8, R18 ;  /* 0x0000000816127c2b */ /* 0x000fd00008000012 */
[----:B------:R-:W-:-:S08]  /*1c90*/  DADD R16, R12, R18 ;  /* 0x000000000c107229 */ /* 0x000fd00000000012 */
[----:B------:R-:W-:Y:S02]  /*1ca0*/  DADD R20, R12, -R16 ;  /* 0x000000000c147229 */ /* 0x000fe40000000810 */
[----:B------:R-:W-:-:S06]  /*1cb0*/  DMUL R12, R16, 1.5 ;  /* 0x3ff80000100c7828 */ /* 0x000fcc0000000000 */
[----:B------:R-:W-:Y:S02]  /*1cc0*/  DADD R20, R18, R20 ;  /* 0x0000000012147229 */ /* 0x000fe40000000014 */
[----:B------:R-:W-:Y:S01]  /*1cd0*/  DFMA R16, R16, 1.5, -R12 ;  /* 0x3ff800001010782b */ /* 0x000fe2000000080c */
[----:B------:R-:W-:Y:S02]  /*1ce0*/  IMAD.MOV.U32 R18, RZ, RZ, 0x652b82fe ;  /* 0x652b82feff127424 */ /* 0x000fe400078e00ff */
[----:B------:R-:W-:-:S05]  /*1cf0*/  IMAD.MOV.U32 R19, RZ, RZ, 0x3ff71547 ;  /* 0x3ff71547ff137424 */ /* 0x000fca00078e00ff */
[----:B------:R-:W-:-:S08]  /*1d00*/  DFMA R20, R20, 1.5, R16 ;  /* 0x3ff800001414782b */ /* 0x000fd00000000010 */
[----:B------:R-:W-:-:S08]  /*1d10*/  DADD R16, R12, R20 ;  /* 0x000000000c107229 */ /* 0x000fd00000000014 */
[----:B------:R-:W-:Y:S02]  /*1d20*/  DFMA R18, R16, R18, 6.75539944105574400000e+15 ;  /* 0x433800001012742b */ /* 0x000fe40000000012 */
[----:B------:R-:W-:Y:S01]  /*1d30*/  FSETP.GEU.AND P0, PT, |R17|, 4.1917929649353027344, PT ;  /* 0x4086232b1100780b */ /* 0x000fe20003f0e200 */
[----:B------:R-:W-:-:S05]  /*1d40*/  DADD R12, R12, -R16 ;  /* 0x000000000c0c7229 */ /* 0x000fca0000000810 */
[----:B------:R-:W-:-:S03]  /*1d50*/  DADD R22, R18, -6.75539944105574400000e+15 ;  /* 0xc338000012167429 */ /* 0x000fc60000000000 */
[----:B------:R-:W-:-:S05]  /*1d60*/  DADD R20, R20, R12 ;  /* 0x0000000014147229 */ /* 0x000fca000000000c */
[----:B------:R-:W-:Y:S01]  /*1d70*/  DFMA R24, R22, -UR4, R16 ;  /* 0x8000000416187c2b */ /* 0x000fe20008000010 */
[----:B------:R-:W-:Y:S01]  /*1d80*/  UMOV UR4, 0x3b39803f ;  /* 0x3b39803f00047882 */ /* 0x000fe20000000000 */
[----:B------:R-:W-:-:S06]  /*1d90*/  UMOV UR5, 0x3c7abc9e ;  /* 0x3c7abc9e00057882 */ /* 0x000fcc0000000000 */
[----:B------:R-:W-:Y:S01]  /*1da0*/  DFMA R22, R22, -UR4, R24 ;  /* 0x8000000416167c2b */ /* 0x000fe20008000018 */
[----:B------:R-:W-:Y:S01]  /*1db0*/  UMOV UR4, 0x69ce2bdf ;  /* 0x69ce2bdf00047882 */ /* 0x000fe20000000000 */
[----:B------:R-:W-:Y:S01]  /*1dc0*/  IMAD.MOV.U32 R24, RZ, RZ, -0x35dec16 ;  /* 0xfca213eaff187424 */ /* 0x000fe200078e00ff */
[----:B------:R-:W-:Y:S01]  /*1dd0*/  UMOV UR5, 0x3e5ade15 ;  /* 0x3e5ade1500057882 */ /* 0x000fe20000000000 */
[----:B------:R-:W-:-:S06]  /*1de0*/  IMAD.MOV.U32 R25, RZ, RZ, 0x3e928af3 ;  /* 0x3e928af3ff197424 */ /* 0x000fcc00078e00ff */
[----:B------:R-:W-:Y:S01]  /*1df0*/  DFMA R24, R22, UR4, R24 ;  /* 0x0000000416187c2b */ /* 0x000fe20008000018 */
        /* <DEDUP_REMOVED lines=24> */
[----:B------:R-:W-:-:S08]  /*1f80*/  DFMA R24, R22, R24, 1 ;  /* 0x3ff000001618742b */ /* 0x000fd00000000018 */
[----:B------:R-:W-:-:S10]  /*1f90*/  DFMA R22, R22, R24, 1 ;  /* 0x3ff000001616742b */ /* 0x000fd40000000018 */
[----:B------:R-:W-:Y:S02]  /*1fa0*/  IMAD R13, R18, 0x100000, R23 ;  /* 0x00100000120d7824 */ /* 0x000fe400078e0217 */
[----:B------:R-:W-:Y:S01]  /*1fb0*/  IMAD.MOV.U32 R12, RZ, RZ, R22 ;  /* 0x000000ffff0c7224 */ /* 0x000fe200078e0016 */
[----:B------:R-:W-:Y:S06]  /*1fc0*/  @!P0 BRA `(.L_x_28) ;  /* 0x0000000000308947 */ /* 0x000fec0003800000 */
[----:B------:R-:W-:Y:S01]  /*1fd0*/  FSETP.GEU.AND P1, PT, |R17|, 4.2275390625, PT ;  /* 0x408748001100780b */ /* 0x000fe20003f2e200 */
[C---:B------:R-:W-:Y:S02]  /*1fe0*/  DADD R12, R16.reuse, +INF ;  /* 0x7ff00000100c7429 */ /* 0x040fe40000000000 */
[----:B------:R-:W-:-:S08]  /*1ff0*/  DSETP.GEU.AND P0, PT, R16, RZ, PT ;  /* 0x000000ff1000722a */ /* 0x000fd00003f0e000 */
[----:B------:R-:W-:Y:S02]  /*2000*/  FSEL R12, R12, RZ, P0 ;  /* 0x000000ff0c0c7208 */ /* 0x000fe40000000000 */
[----:B------:R-:W-:Y:S02]  /*2010*/  @!P1 LEA.HI R3, R18, R18, RZ, 0x1 ;  /* 0x0000001212039211 */ /* 0x000fe400078f08ff */
[----:B------:R-:W-:Y:S02]  /*2020*/  FSEL R13, R13, RZ, P0 ;  /* 0x000000ff0d0d7208 */ /* 0x000fe40000000000 */
[----:B------:R-:W-:-:S05]  /*2030*/  @!P1 SHF.R.S32.HI R3, RZ, 0x1, R3 ;  /* 0x00000001ff039819 */ /* 0x000fca0000011403 */
[----:B------:R-:W-:Y:S02]  /*2040*/  @!P1 IMAD.IADD R16, R18, 0x1, -R3 ;  /* 0x0000000112109824 */ /* 0x000fe400078e0a03 */
[----:B------:R-:W-:-:S03]  /*2050*/  @!P1 IMAD R23, R3, 0x100000, R23 ;  /* 0x0010000003179824 */ /* 0x000fc600078e0217 */
[----:B------:R-:W-:Y:S01]  /*2060*/  @!P1 LEA R17, R16, 0x3ff00000, 0x14 ;  /* 0x3ff0000010119811 */ /* 0x000fe200078ea0ff */
[----:B------:R-:W-:-:S06]  /*2070*/  @!P1 IMAD.MOV.U32 R16, RZ, RZ, RZ ;  /* 0x000000ffff109224 */ /* 0x000fcc00078e00ff */
[----:B------:R-:W-:-:S11]  /*2080*/  @!P1 DMUL R12, R22, R16 ;  /* 0x00000010160c9228 */ /* 0x000fd60000000000 */
.L_x_28:
[----:B------:R-:W-:Y:S02]  /*2090*/  DFMA R16, R20, R12, R12 ;  /* 0x0000000c1410722b */ /* 0x000fe4000000000c */
[----:B------:R-:W-:-:S08]  /*20a0*/  DSETP.NEU.AND P0, PT, |R12|, +INF , PT ;  /* 0x7ff000000c00742a */ /* 0x000fd00003f0d200 */
[----:B------:R-:W-:Y:S01]  /*20b0*/  FSEL R3, R12, R16, !P0 ;  /* 0x000000100c037208 */ /* 0x000fe20004000000 */
[----:B------:R-:W-:Y:S01]  /*20c0*/  IMAD.MOV.U32 R12, RZ, RZ, R0 ;  /* 0x000000ffff0c7224 */ /* 0x000fe200078e0000 */
[----:B------:R-:W-:Y:S01]  /*20d0*/  FSEL R16, R13, R17, !P0 ;  /* 0x000000110d107208 */ /* 0x000fe20004000000 */
[----:B------:R-:W-:-:S04]  /*20e0*/  IMAD.MOV.U32 R13, RZ, RZ, 0x0 ;  /* 0x00000000ff0d7424 */ /* 0x000fc800078e00ff */
[----:B------:R-:W-:Y:S05]  /*20f0*/  RET.REL.NODEC R12 `(_Z25compute_accelerations_gpubiiPKdS0_S0_S0_S0_S0_PdS1_S1_S0_PKb) ;  /* 0xffffffdc0cc07950 */ /* 0x000fea0003c3ffff */
        .type           $_Z25compute_accelerations_gpubiiPKdS0_S0_S0_S0_S0_PdS1_S1_S0_PKb$__internal_trig_reduction_slowpathd,@function
        .size           $_Z25compute_accelerations_gpubiiPKdS0_S0_S0_S0_S0_PdS1_S1_S0_PKb$__internal_trig_reduction_slowpathd,(.L_x_40 - $_Z25compute_accelerations_gpubiiPKdS0_S0_S0_S0_S0_PdS1_S1_S0_PKb$__internal_trig_reduction_slowpathd)
$_Z25compute_accelerations_gpubiiPKdS0_S0_S0_S0_S0_PdS1_S1_S0_PKb$__internal_trig_reduction_slowpathd:
[----:B------:R-:W-:Y:S01]  /*2100*/  SHF.R.U32.HI R0, RZ, 0x14, R14 ;  /* 0x00000014ff007819 */ /* 0x000fe2000001160e */
[----:B------:R-:W-:Y:S02]  /*2110*/  IMAD.MOV.U32 R13, RZ, RZ, R4 ;  /* 0x000000ffff0d7224 */ /* 0x000fe400078e0004 */
[----:B------:R-:W-:Y:S01]  /*2120*/  IMAD.MOV.U32 R4, RZ, RZ, RZ ;  /* 0x000000ffff047224 */ /* 0x000fe200078e00ff */
[----:B------:R-:W-:-:S04]  /*2130*/  LOP3.LUT R3, R0, 0x7ff, RZ, 0xc0, !PT ;  /* 0x000007ff00037812 */ /* 0x000fc800078ec0ff */
[----:B------:R-:W-:-:S13]  /*2140*/  ISETP.NE.AND P0, PT, R3, 0x7ff, PT ;  /* 0x000007ff0300780c */ /* 0x000fda0003f05270 */
[----:B------:R-:W-:Y:S05]  /*2150*/  @!P0 BRA `(.L_x_29) ;  /* 0x0000000800488947 */ /* 0x000fea0003800000 */
[----:B------:R-:W-:Y:S01]  /*2160*/  VIADD R4, R3, 0xfffffc00 ;  /* 0xfffffc0003047836 */ /* 0x000fe20000000000 */
[----:B------:R-:W-:Y:S01]  /*2170*/  BSSY.RECONVERGENT B2, `(.L_x_30) ;  /* 0x000002f000027945 */ /* 0x000fe20003800200 */
[----:B------:R-:W-:-:S03]  /*2180*/  CS2R R20, SRZ ;  /* 0x0000000000147805 */ /* 0x000fc6000001ff00 */
[----:B------:R-:W-:Y:S02]  /*2190*/  SHF.R.U32.HI R3, RZ, 0x6, R4 ;  /* 0x00000006ff037819 */ /* 0x000fe40000011604 */
[----:B------:R-:W-:Y:S02]  /*21a0*/  ISETP.GE.U32.AND P0, PT, R4, 0x80, PT ;  /* 0x000000800400780c */ /* 0x000fe40003f06070 */
[C---:B------:R-:W-:Y:S02]  /*21b0*/  IADD3 R10, PT, PT, -R3.reuse, 0x13, RZ ;  /* 0x00000013030a7810 */ /* 0x040fe40007ffe1ff */
[----:B------:R-:W-:Y:S02]  /*21c0*/  IADD3 R12, PT, PT, -R3, 0xf, RZ ;  /* 0x0000000f030c7810 */ /* 0x000fe40007ffe1ff */
[----:B------:R-:W-:-:S04]  /*21d0*/  SEL R10, R10, 0x12, P0 ;  /* 0x000000120a0a7807 */ /* 0x000fc80000000000 */
[----:B------:R-:W-:-:S13]  /*21e0*/  ISETP.GE.AND P0, PT, R12, R10, PT ;  /* 0x0000000a0c00720c */ /* 0x000fda0003f06270 */
[----:B------:R-:W-:Y:S05]  /*21f0*/  @P0 BRA `(.L_x_31) ;  /* 0x0000000000980947 */ /* 0x000fea0003800000 */
[----:B------:R-:W0:Y:S01]  /*2200*/  LDC.64 R22, c[0x0][0x358] ;  /* 0x0000d600ff167b82 */ /* 0x000e220000000a00 */
[C---:B------:R-:W-:Y:S01]  /*2210*/  SHF.L.U64.HI R15, R13.reuse, 0xb, R14 ;  /* 0x0000000b0d0f7819 */ /* 0x040fe2000001020e */
[----:B------:R-:W-:Y:S01]  /*2220*/  BSSY.RECONVERGENT B3, `(.L_x_32) ;  /* 0x0000022000037945 */ /* 0x000fe20003800200 */
[----:B------:R-:W-:Y:S01]  /*2230*/  IMAD.SHL.U32 R13, R13, 0x800, RZ ;  /* 0x000008000d0d7824 */ /* 0x000fe200078e00ff */
[----:B------:R-:W-:Y:S01]  /*2240*/  IADD3 R17, PT, PT, RZ, -R3, -R10 ;  /* 0x80000003ff117210 */ /* 0x000fe20007ffe80a */
[----:B------:R-:W-:Y:S01]  /*2250*/  IMAD.MOV.U32 R18, RZ, RZ, RZ ;  /* 0x000000ffff127224 */ /* 0x000fe200078e00ff */
[----:B------:R-:W-:Y:S02]  /*2260*/  CS2R R20, SRZ ;  /* 0x0000000000147805 */ /* 0x000fe4000001ff00 */
[----:B------:R-:W-:-:S07]  /*2270*/  LOP3.LUT R15, R15, 0x80000000, RZ, 0xfc, !PT ;  /* 0x800000000f0f7812 */ /* 0x000fce00078efcff */
.L_x_33:
[----:B------:R-:W1:Y:S01]  /*2280*/  LDC.64 R4, c[0x4][RZ] ;  /* 0x01000000ff047b82 */ /* 0x000e620000000a00 */
[----:B0-----:R-:W-:Y:S02]  /*2290*/  R2UR UR4, R22 ;  /* 0x00000000160472ca */ /* 0x001fe400000e0000 */
[----:B------:R-:W-:Y:S01]  /*22a0*/  R2UR UR5, R23 ;  /* 0x00000000170572ca */ /* 0x000fe200000e0000 */
[----:B-1----:R-:W-:-:S12]  /*22b0*/  IMAD.WIDE R4, R12, 0x8, R4 ;  /* 0x000000080c047825 */ /* 0x002fd800078e0204 */
[----:B------:R-:W2:Y:S01]  /*22c0*/  LDG.E.64.CONSTANT R4, desc[UR4][R4.64] ;  /* 0x0000000404047981 */ /* 0x000ea2000c1e9b00 */
[----:B------:R-:W-:Y:S02]  /*22d0*/  IMAD.MOV.U32 R6, RZ, RZ, R20 ;  /* 0x000000ffff067224 */ /* 0x000fe400078e0014 */
[----:B------:R-:W-:Y:S02]  /*22e0*/  IMAD.MOV.U32 R7, RZ, RZ, R21 ;  /* 0x000000ffff077224 */ /* 0x000fe400078e0015 */
[----:B------:R-:W-:Y:S02]  /*22f0*/  VIADD R17, R17, 0x1 ;  /* 0x0000000111117836 */ /* 0x000fe40000000000 */
[----:B------:R-:W-:Y:S02]  /*2300*/  VIADD R12, R12, 0x1 ;  /* 0x000000010c0c7836 */ /* 0x000fe40000000000 */
[----:B--2---:R-:W-:-:S04]  /*2310*/  IMAD.WIDE.U32 R6, P2, R4, R13, R6 ;  /* 0x0000000d04067225 */ /* 0x004fc80007840006 */
[----:B------:R-:W-:Y:S02]  /*2320*/  IMAD R19, R4, R15, RZ ;  /* 0x0000000f04137224 */ /* 0x000fe400078e02ff */
[CC--:B------:R-:W-:Y:S02]  /*2330*/  IMAD R20, R5.reuse, R13.reuse, RZ ;  /* 0x0000000d05147224 */ /* 0x0c0fe400078e02ff */
[----:B------:R-:W-:Y:S01]  /*2340*/  IMAD.HI.U32 R21, R5, R13, RZ ;  /* 0x0000000d05157227 */ /* 0x000fe200078e00ff */
[----:B------:R-:W-:-:S03]  /*2350*/  IADD3 R7, P0, PT, R19, R7, RZ ;  /* 0x0000000713077210 */ /* 0x000fc60007f1e0ff */
[----:B------:R-:W-:Y:S01]  /*2360*/  IMAD R19, R18, 0x8, R1 ;  /* 0x0000000812137824 */ /* 0x000fe200078e0201 */
[----:B------:R-:W-:Y:S01]  /*2370*/  IADD3 R7, P1, PT, R20, R7, RZ ;  /* 0x0000000714077210 */ /* 0x000fe20007f3e0ff */
[----:B------:R-:W-:-:S04]  /*2380*/  IMAD.HI.U32 R20, R4, R15, RZ ;  /* 0x0000000f04147227 */ /* 0x000fc800078e00ff */
[----:B------:R-:W-:Y:S01]  /*2390*/  IMAD.X R4, RZ, RZ, R20, P2 ;  /* 0x000000ffff047224 */ /* 0x000fe200010e0614 */
[----:B------:R1:W-:Y:S01]  /*23a0*/  STL.64 [R19], R6 ;  /* 0x0000000613007387 */ /* 0x0003e20000100a00 */
[----:B------:R-:W-:-:S03]  /*23b0*/  IMAD.HI.U32 R24, R5, R15, RZ ;  /* 0x0000000f05187227 */ /* 0x000fc600078e00ff */
[----:B------:R-:W-:Y:S01]  /*23c0*/  IADD3.X R4, P0, PT, R21, R4, RZ, P0, !PT ;  /* 0x0000000415047210 */ /* 0x000fe2000071e4ff */
[----:B------:R-:W-:Y:S02]  /*23d0*/  IMAD R5, R5, R15, RZ ;  /* 0x0000000f05057224 */ /* 0x000fe400078e02ff */
[----:B------:R-:W-:-:S03]  /*23e0*/  VIADD R18, R18, 0x1 ;  /* 0x0000000112127836 */ /* 0x000fc60000000000 */
[----:B------:R-:W-:Y:S01]  /*23f0*/  IADD3.X R20, P1, PT, R5, R4, RZ, P1, !PT ;  /* 0x0000000405147210 */ /* 0x000fe20000f3e4ff */
[----:B------:R-:W-:Y:S01]  /*2400*/  IMAD.X R4, RZ, RZ, R24, P0 ;  /* 0x000000ffff047224 */ /* 0x000fe200000e0618 */
[----:B------:R-:W-:-:S03]  /*2410*/  ISETP.NE.AND P0, PT, R17, -0xf, PT ;  /* 0xfffffff11100780c */ /* 0x000fc60003f05270 */
[----:B------:R-:W-:-:S10]  /*2420*/  IMAD.X R21, RZ, RZ, R4, P1 ;  /* 0x000000ffff157224 */ /* 0x000fd400008e0604 */
[----:B-1----:R-:W-:Y:S05]  /*2430*/  @P0 BRA `(.L_x_33) ;  /* 0xfffffffc00900947 */ /* 0x002fea000383ffff */
[----:B------:R-:W-:Y:S05]  /*2440*/  BSYNC.RECONVERGENT B3 ;  /* 0x0000000000037941 */ /* 0x000fea0003800200 */
.L_x_32:
[----:B------:R-:W-:-:S07]  /*2450*/  IMAD.MOV.U32 R12, RZ, RZ, R10 ;  /* 0x000000ffff0c7224 */ /* 0x000fce00078e000a */
.L_x_31:
[----:B------:R-:W-:Y:S05]  /*2460*/  BSYNC.RECONVERGENT B2 ;  /* 0x0000000000027941 */ /* 0x000fea0003800200 */
.L_x_30:
[----:B------:R-:W-:Y:S01]  /*2470*/  LOP3.LUT P0, R25, R0, 0x3f, RZ, 0xc0, !PT ;  /* 0x0000003f00197812 */ /* 0x000fe2000780c0ff */
[----:B------:R-:W-:-:S04]  /*2480*/  IMAD.IADD R0, R3, 0x1, R12 ;  /* 0x0000000103007824 */ /* 0x000fc800078e020c */
[----:B------:R-:W-:-:S05]  /*2490*/  IMAD.U32 R23, R0, 0x8, R1 ;  /* 0x0000000800177824 */ /* 0x000fca00078e0001 */
[----:B------:R0:W-:Y:S04]  /*24a0*/  STL.64 [R23+-0x78], R20 ;  /* 0xffff881417007387 */ /* 0x0001e80000100a00 */
[----:B------:R-:W2:Y:S04]  /*24b0*/  @P0 LDL.64 R12, [R1+0x8] ;  /* 0x00000800010c0983 */ /* 0x000ea80000100a00 */
[----:B------:R-:W3:Y:S04]  /*24c0*/  LDL.64 R6, [R1+0x10] ;  /* 0x0000100001067983 */ /* 0x000ee80000100a00 */
[----:B------:R-:W4:Y:S01]  /*24d0*/  LDL.64 R4, [R1+0x18] ;  /* 0x0000180001047983 */ /* 0x000f220000100a00 */
[----:B------:R-:W-:Y:S01]  /*24e0*/  @P0 LOP3.LUT R0, R25, 0x3f, RZ, 0x3c, !PT ;  /* 0x0000003f19000812 */ /* 0x000fe200078e3cff */
[----:B------:R-:W-:Y:S01]  /*24f0*/  BSSY.RECONVERGENT B2, `(.L_x_34) ;  /* 0x0000034000027945 */ /* 0x000fe20003800200 */
[----:B--2---:R-:W-:-:S02]  /*2500*/  @P0 SHF.R.U64 R3, R12, 0x1, R13 ;  /* 0x000000010c030819 */ /* 0x004fc4000000120d */
[----:B------:R-:W-:Y:S02]  /*2510*/  @P0 SHF.R.U32.HI R13, RZ, 0x1, R13 ;  /* 0x00000001ff0d0819 */ /* 0x000fe4000001160d */
[CC--:B---3--:R-:W-:Y:S02]  /*2520*/  @P0 SHF.L.U32 R12, R6.reuse, R25.reuse, RZ ;  /* 0x00000019060c0219 */ /* 0x0c8fe400000006ff */
[----:B------:R-:W-:Y:S02]  /*2530*/  @P0 SHF.R.U64 R3, R3, R0, R13 ;  /* 0x0000000003030219 */ /* 0x000fe4000000120d */
[--C-:B------:R-:W-:Y:S02]  /*2540*/  @P0 SHF.R.U32.HI R19, RZ, 0x1, R7.reuse ;  /* 0x00000001ff130819 */ /* 0x100fe40000011607 */
[C-C-:B------:R-:W-:Y:S02]  /*2550*/  @P0 SHF.R.U64 R17, R6.reuse, 0x1, R7.reuse ;  /* 0x0000000106110819 */ /* 0x140fe40000001207 */
[----:B------:R-:W-:-:S02]  /*2560*/  @P0 SHF.L.U64.HI R15, R6, R25, R7 ;  /* 0x00000019060f0219 */ /* 0x000fc40000010207 */
[-C--:B------:R-:W-:Y:S02]  /*2570*/  @P0 SHF.R.U32.HI R10, RZ, R0.reuse, R13 ;  /* 0x00000000ff0a0219 */ /* 0x080fe4000001160d */
[----:B------:R-:W-:Y:S02]  /*2580*/  @P0 LOP3.LUT R6, R12, R3, RZ, 0xfc, !PT ;  /* 0x000000030c060212 */ /* 0x000fe400078efcff */
[-C--:B----4-:R-:W-:Y:S02]  /*2590*/  @P0 SHF.L.U32 R13, R4, R25.reuse, RZ ;  /* 0x00000019040d0219 */ /* 0x090fe400000006ff */
[----:B------:R-:W-:Y:S01]  /*25a0*/  @P0 SHF.R.U64 R18, R17, R0, R19 ;  /* 0x0000000011120219 */ /* 0x000fe20000001213 */
[----:B------:R-:W-:Y:S01]  /*25b0*/  IMAD.SHL.U32 R12, R6, 0x4, RZ ;  /* 0x00000004060c7824 */ /* 0x000fe200078e00ff */
[----:B------:R-:W-:Y:S02]  /*25c0*/  @P0 LOP3.LUT R7, R15, R10, RZ, 0xfc, !PT ;  /* 0x0000000a0f070212 */ /* 0x000fe400078efcff */
[----:B------:R-:W-:-:S02]  /*25d0*/  @P0 SHF.L.U64.HI R3, R4, R25, R5 ;  /* 0x0000001904030219 */ /* 0x000fc40000010205 */
[----:B------:R-:W-:Y:S02]  /*25e0*/  @P0 LOP3.LUT R4, R13, R18, RZ, 0xfc, !PT ;  /* 0x000000120d040212 */ /* 0x000fe400078efcff */
[----:B------:R-:W-:Y:S02]  /*25f0*/  @P0 SHF.R.U32.HI R0, RZ, R0, R19 ;  /* 0x00000000ff000219 */ /* 0x000fe40000011613 */
[----:B------:R-:W-:Y:S02]  /*2600*/  SHF.L.U64.HI R18, R6, 0x2, R7 ;  /* 0x0000000206127819 */ /* 0x000fe40000010207 */
[----:B------:R-:W-:Y:S02]  /*2610*/  @P0 LOP3.LUT R5, R3, R0, RZ, 0xfc, !PT ;  /* 0x0000000003050212 */ /* 0x000fe400078efcff */
[----:B------:R-:W-:Y:S02]  /*2620*/  SHF.L.W.U32.HI R7, R7, 0x2, R4 ;  /* 0x0000000207077819 */ /* 0x000fe40000010e04 */
[----:B------:R-:W-:-:S02]  /*2630*/  IADD3 RZ, P0, PT, RZ, -R12, RZ ;  /* 0x8000000cffff7210 */ /* 0x000fc40007f1e0ff */
[----:B------:R-:W-:Y:S02]  /*2640*/  LOP3.LUT R0, RZ, R18, RZ, 0x33, !PT ;  /* 0x00000012ff007212 */ /* 0x000fe400078e33ff */
[----:B------:R-:W-:Y:S02]  /*2650*/  SHF.L.W.U32.HI R4, R4, 0x2, R5 ;  /* 0x0000000204047819 */ /* 0x000fe40000010e05 */
[----:B------:R-:W-:Y:S02]  /*2660*/  LOP3.LUT R6, RZ, R7, RZ, 0x33, !PT ;  /* 0x00000007ff067212 */ /* 0x000fe400078e33ff */
[----:B------:R-:W-:Y:S02]  /*2670*/  IADD3.X R3, P0, PT, RZ, R0, RZ, P0, !PT ;  /* 0x00000000ff037210 */ /* 0x000fe4000071e4ff */
[----:B------:R-:W-:Y:S02]  /*2680*/  LOP3.LUT R0, RZ, R4, RZ, 0x33, !PT ;  /* 0x00000004ff007212 */ /* 0x000fe400078e33ff */
[----:B------:R-:W-:-:S02]  /*2690*/  IADD3.X R6, P1, PT, RZ, R6, RZ, P0, !PT ;  /* 0x00000006ff067210 */ /* 0x000fc4000073e4ff */
[----:B------:R-:W-:-:S03]  /*26a0*/  ISETP.GT.U32.AND P2, PT, R7, -0x1, PT ;  /* 0xffffffff0700780c */ /* 0x000fc60003f44070 */
[----:B------:R-:W-:Y:S01]  /*26b0*/  IMAD.X R13, RZ, RZ, R0, P1 ;  /* 0x000000ffff0d7224 */ /* 0x000fe200008e0600 */
[----:B------:R-:W-:-:S04]  /*26c0*/  ISETP.GT.AND.EX P0, PT, R4, -0x1, PT, P2 ;  /* 0xffffffff0400780c */ /* 0x000fc80003f04320 */
[----:B------:R-:W-:Y:S02]  /*26d0*/  SEL R15, R4, R13, P0 ;  /* 0x0000000d040f7207 */ /* 0x000fe40000000000 */
[----:B------:R-:W-:Y:S02]  /*26e0*/  SEL R10, R7, R6, P0 ;  /* 0x00000006070a7207 */ /* 0x000fe40000000000 */
[----:B------:R-:W-:Y:S02]  /*26f0*/  ISETP.NE.U32.AND P1, PT, R15, RZ, PT ;  /* 0x000000ff0f00720c */ /* 0x000fe40003f25070 */
[----:B------:R-:W-:Y:S02]  /*2700*/  SEL R13, R18, R3, P0 ;  /* 0x00000003120d7207 */ /* 0x000fe40000000000 */
[----:B------:R-:W-:Y:S01]  /*2710*/  SEL R6, R10, R15, !P1 ;  /* 0x0000000f0a067207 */ /* 0x000fe20004800000 */
[----:B------:R-:W-:-:S05]  /*2720*/  @!P0 IMAD.MOV R12, RZ, RZ, -R12 ;  /* 0x000000ffff0c8224 */ /* 0x000fca00078e0a0c */
[----:B------:R-:W1:Y:S02]  /*2730*/  FLO.U32 R6, R6 ;  /* 0x0000000600067300 */ /* 0x000e6400000e0000 */
[C---:B-1----:R-:W-:Y:S02]  /*2740*/  IADD3 R7, PT, PT, -R6.reuse, 0x1f, RZ ;  /* 0x0000001f06077810 */ /* 0x042fe40007ffe1ff */
[----:B------:R-:W-:-:S03]  /*2750*/  IADD3 R0, PT, PT, -R6, 0x3f, RZ ;  /* 0x0000003f06007810 */ /* 0x000fc60007ffe1ff */
[----:B------:R-:W-:-:S05]  /*2760*/  @P1 IMAD.MOV R0, RZ, RZ, R7 ;  /* 0x000000ffff001224 */ /* 0x000fca00078e0207 */
[----:B------:R-:W-:-:S13]  /*2770*/  ISETP.NE.AND P1, PT, R0, RZ, PT ;  /* 0x000000ff0000720c */ /* 0x000fda0003f25270 */
[----:B0-----:R-:W-:Y:S05]  /*2780*/  @!P1 BRA `(.L_x_35) ;  /* 0x0000000000289947 */ /* 0x001fea0003800000 */
[----:B------:R-:W-:Y:S02]  /*2790*/  LOP3.LUT R3, R0, 0x3f, RZ, 0xc0, !PT ;  /* 0x0000003f00037812 */ /* 0x000fe400078ec0ff */
[--C-:B------:R-:W-:Y:S02]  /*27a0*/  SHF.R.U64 R7, R12, 0x1, R13.reuse ;  /* 0x000000010c077819 */ /* 0x100fe4000000120d */
[----:B------:R-:W-:Y:S02]  /*27b0*/  SHF.R.U32.HI R13, RZ, 0x1, R13 ;  /* 0x00000001ff0d7819 */ /* 0x000fe4000001160d */
[----:B------:R-:W-:Y:S02]  /*27c0*/  LOP3.LUT R6, R0, 0x3f, RZ, 0xc, !PT ;  /* 0x0000003f00067812 */ /* 0x000fe400078e0cff */
[CC--:B------:R-:W-:Y:S02]  /*27d0*/  SHF.L.U64.HI R15, R10.reuse, R3.reuse, R15 ;  /* 0x000000030a0f7219 */ /* 0x0c0fe4000001020f */
[----:B------:R-:W-:-:S02]  /*27e0*/  SHF.L.U32 R10, R10, R3, RZ ;  /* 0x000000030a0a7219 */ /* 0x000fc400000006ff */
[-CC-:B------:R-:W-:Y:S02]  /*27f0*/  SHF.R.U64 R3, R7, R6.reuse, R13.reuse ;  /* 0x0000000607037219 */ /* 0x180fe4000000120d */
[----:B------:R-:W-:Y:S02]  /*2800*/  SHF.R.U32.HI R6, RZ, R6, R13 ;  /* 0x00000006ff067219 */ /* 0x000fe4000001160d */
[----:B------:R-:W-:Y:S02]  /*2810*/  LOP3.LUT R10, R10, R3, RZ, 0xfc, !PT ;  /* 0x000000030a0a7212 */ /* 0x000fe400078efcff */
[----:B------:R-:W-:-:S07]  /*2820*/  LOP3.LUT R15, R15, R6, RZ, 0xfc, !PT ;  /* 0x000000060f0f7212 */ /* 0x000fce00078efcff */
.L_x_35:
[----:B------:R-:W-:Y:S05]  /*2830*/  BSYNC.RECONVERGENT B2 ;  /* 0x0000000000027941 */ /* 0x000fea0003800200 */
.L_x_34:
[----:B------:R-:W-:Y:S01]  /*2840*/  IMAD.WIDE.U32 R12, R10, 0x2168c235, RZ ;  /* 0x2168c2350a0c7825 */ /* 0x000fe200078e00ff */
[----:B------:R-:W-:-:S03]  /*2850*/  SHF.R.U32.HI R5, RZ, 0x1e, R5 ;  /* 0x0000001eff057819 */ /* 0x000fc60000011605 */
[----:B------:R-:W-:Y:S01]  /*2860*/  IMAD.MOV.U32 R6, RZ, RZ, R13 ;  /* 0x000000ffff067224 */ /* 0x000fe200078e000d */
[----:B------:R-:W-:Y:S01]  /*2870*/  IADD3 RZ, P1, PT, R12, R12, RZ ;  /* 0x0000000c0cff7210 */ /* 0x000fe20007f3e0ff */
[----:B------:R-:W-:Y:S01]  /*2880*/  IMAD.MOV.U32 R7, RZ, RZ, RZ ;  /* 0x000000ffff077224 */ /* 0x000fe200078e00ff */
[----:B------:R-:W-:Y:S01]  /*2890*/  LEA.HI R4, R4, R5, RZ, 0x1 ;  /* 0x0000000504047211 */ /* 0x000fe200078f08ff */
[----:B------:R-:W-:-:S04]  /*28a0*/  IMAD.HI.U32 R3, R15, -0x36f0255e, RZ ;  /* 0xc90fdaa20f037827 */ /* 0x000fc800078e00ff */
[----:B------:R-:W-:-:S04]  /*28b0*/  IMAD.WIDE.U32 R6, R10, -0x36f0255e, R6 ;  /* 0xc90fdaa20a067825 */ /* 0x000fc800078e0006 */
[----:B------:R-:W-:-:S04]  /*28c0*/  IMAD.WIDE.U32 R6, P2, R15, 0x2168c235, R6 ;  /* 0x2168c2350f067825 */ /* 0x000fc80007840006 */
[----:B------:R-:W-:Y:S01]  /*28d0*/  IMAD R15, R15, -0x36f0255e, RZ ;  /* 0xc90fdaa20f0f7824 */ /* 0x000fe200078e02ff */
[----:B------:R-:W-:Y:S01]  /*28e0*/  IADD3.X RZ, P1, PT, R6, R6, RZ, P1, !PT ;  /* 0x0000000606ff7210 */ /* 0x000fe20000f3e4ff */
[----:B------:R-:W-:-:S03]  /*28f0*/  IMAD.X R3, RZ, RZ, R3, P2 ;  /* 0x000000ffff037224 */ /* 0x000fc600010e0603 */
[----:B------:R-:W-:-:S04]  /*2900*/  IADD3 R7, P2, PT, R15, R7, RZ ;  /* 0x000000070f077210 */ /* 0x000fc80007f5e0ff */
[C---:B------:R-:W-:Y:S01]  /*2910*/  ISETP.GT.U32.AND P3, PT, R7.reuse, RZ, PT ;  /* 0x000000ff0700720c */ /* 0x040fe20003f64070 */
[----:B------:R-:W-:Y:S01]  /*2920*/  IMAD.X R3, RZ, RZ, R3, P2 ;  /* 0x000000ffff037224 */ /* 0x000fe200010e0603 */
[----:B------:R-:W-:-:S04]  /*2930*/  IADD3.X R6, P2, PT, R7, R7, RZ, P1, !PT ;  /* 0x0000000707067210 */ /* 0x000fc80000f5e4ff */
[C---:B------:R-:W-:Y:S01]  /*2940*/  ISETP.GT.AND.EX P1, PT, R3.reuse, RZ, PT, P3 ;  /* 0x000000ff0300720c */ /* 0x040fe20003f24330 */
[----:B------:R-:W-:-:S03]  /*2950*/  IMAD.X R10, R3, 0x1, R3, P2 ;  /* 0x00000001030a7824 */ /* 0x000fc600010e0603 */
[----:B------:R-:W-:Y:S02]  /*2960*/  SEL R6, R6, R7, P1 ;  /* 0x0000000706067207 */ /* 0x000fe40000800000 */
[----:B------:R-:W-:Y:S02]  /*2970*/  SEL R10, R10, R3, P1 ;  /* 0x000000030a0a7207 */ /* 0x000fe40000800000 */
[----:B------:R-:W-:Y:S02]  /*2980*/  IADD3 R3, P2, PT, R6, 0x1, RZ ;  /* 0x0000000106037810 */ /* 0x000fe40007f5e0ff */
[----:B------:R-:W-:Y:S02]  /*2990*/  SEL R7, RZ, 0xffffffff, !P1 ;  /* 0xffffffffff077807 */ /* 0x000fe40004800000 */
[----:B------:R-:W-:Y:S01]  /*29a0*/  LOP3.LUT P1, R14, R14, 0x80000000, RZ, 0xc0, !PT ;  /* 0x800000000e0e7812 */ /* 0x000fe2000782c0ff */
[----:B------:R-:W-:Y:S02]  /*29b0*/  IMAD.X R6, RZ, RZ, R10, P2 ;  /* 0x000000ffff067224 */ /* 0x000fe400010e060a */
[----:B------:R-:W-:Y:S01]  /*29c0*/  IMAD.IADD R7, R7, 0x1, -R0 ;  /* 0x0000000107077824 */ /* 0x000fe200078e0a00 */
[----:B------:R-:W-:-:S02]  /*29d0*/  @!P0 LOP3.LUT R14, R14, 0x80000000, RZ, 0x3c, !PT ;  /* 0x800000000e0e8812 */ /* 0x000fc400078e3cff */
[----:B------:R-:W-:-:S04]  /*29e0*/  SHF.R.U64 R3, R3, 0xa, R6 ;  /* 0x0000000a03037819 */ /* 0x000fc80000001206 */
[----:B------:R-:W-:-:S03]  /*29f0*/  IADD3 R3, P2, PT, R3, 0x1, RZ ;  /* 0x0000000103037810 */ /* 0x000fc60007f5e0ff */
[----:B------:R-:W-:Y:S01]  /*2a00*/  @P1 IMAD.MOV R4, RZ, RZ, -R4 ;  /* 0x000000ffff041224 */ /* 0x000fe200078e0a04 */
[----:B------:R-:W-:-:S04]  /*2a10*/  LEA.HI.X R6, R6, RZ, RZ, 0x16, P2 ;  /* 0x000000ff06067211 */ /* 0x000fc800010fb4ff */
[--C-:B------:R-:W-:Y:S01]  /*2a20*/  SHF.R.U64 R0, R3, 0x1, R6.reuse ;  /* 0x0000000103007819 */ /* 0x100fe20000001206 */
[----:B------:R-:W-:Y:S01]  /*2a30*/  IMAD.SHL.U32 R3, R7, 0x100000, RZ ;  /* 0x0010000007037824 */ /* 0x000fe200078e00ff */
[----:B------:R-:W-:Y:S02]  /*2a40*/  SHF.R.U32.HI R6, RZ, 0x1, R6 ;  /* 0x00000001ff067819 */ /* 0x000fe40000011606 */
[----:B------:R-:W-:-:S04]  /*2a50*/  IADD3 R13, P2, P3, RZ, RZ, R0 ;  /* 0x000000ffff0d7210 */ /* 0x000fc80007b5e000 */
[----:B------:R-:W-:-:S04]  /*2a60*/  IADD3.X R3, PT, PT, R3, 0x3fe00000, R6, P2, P3 ;  /* 0x3fe0000003037810 */ /* 0x000fc800017e6406 */
[----:B------:R-:W-:-:S07]  /*2a70*/  LOP3.LUT R14, R3, R14, RZ, 0xfc, !PT ;  /* 0x0000000e030e7212 */ /* 0x000fce00078efcff */
.L_x_29:
[----:B------:R-:W-:Y:S02]  /*2a80*/  IMAD.MOV.U32 R17, RZ, RZ, 0x0 ;  /* 0x00000000ff117424 */ /* 0x000fe400078e00ff */
[----:B------:R-:W-:Y:S02]  /*2a90*/  IMAD.MOV.U32 R0, RZ, RZ, R4 ;  /* 0x000000ffff007224 */ /* 0x000fe400078e0004 */
[----:B------:R-:W-:Y:S02]  /*2aa0*/  IMAD.MOV.U32 R20, RZ, RZ, R13 ;  /* 0x000000ffff147224 */ /* 0x000fe400078e000d */
[----:B------:R-:W-:Y:S01]  /*2ab0*/  IMAD.MOV.U32 R21, RZ, RZ, R14 ;  /* 0x000000ffff157224 */ /* 0x000fe200078e000e */
[----:B------:R-:W-:Y:S06]  /*2ac0*/  RET.REL.NODEC R16 `(_Z25compute_accelerations_gpubiiPKdS0_S0_S0_S0_S0_PdS1_S1_S0_PKb) ;  /* 0xffffffd4104c7950 */ /* 0x000fec0003c3ffff */
.L_x_36:
        /* <DEDUP_REMOVED lines=11> */
.L_x_40:


//--------------------- .text._Z16set_isdevice_gpuiPiPb --------------------------
	.section	.text._Z16set_isdevice_gpuiPiPb,"ax",@progbits
	.align	128
        .global         _Z16set_isdevice_gpuiPiPb
        .type           _Z16set_isdevice_gpuiPiPb,@function
        .size           _Z16set_isdevice_gpuiPiPb,(.L_x_46 - _Z16set_isdevice_gpuiPiPb)
        .other          _Z16set_isdevice_gpuiPiPb,@"STO_CUDA_ENTRY STV_DEFAULT"
_Z16set_isdevice_gpuiPiPb:
.text._Z16set_isdevice_gpuiPiPb:
        /* <DEDUP_REMOVED lines=8> */
[----:B------:R-:W0:Y:S01]  /*0080*/  LDC.64 R2, c[0x0][0x388] ;  /* 0x0000e200ff027b82 */ /* 0x000e220000000a00 */
[----:B------:R-:W1:Y:S01]  /*0090*/  LDCU.64 UR4, c[0x0][0x358] ;  /* 0x00006b00ff0477ac */ /* 0x000e620008000a00 */
[----:B------:R-:W2:Y:S01]  /*00a0*/  LDCU.64 UR6, c[0x0][0x390] ;  /* 0x00007200ff0677ac */ /* 0x000ea20008000a00 */
[----:B0-----:R-:W-:-:S06]  /*00b0*/  IMAD.WIDE R2, R5, 0x4, R2 ;  /* 0x0000000405027825 */ /* 0x001fcc00078e0202 */
[----:B-1----:R-:W2:Y:S01]  /*00c0*/  LDG.E R2, desc[UR4][R2.64] ;  /* 0x0000000402027981 */ /* 0x002ea2000c1e1900 */
[----:B------:R-:W-:Y:S01]  /*00d0*/  HFMA2 R0, -RZ, RZ, 0, 5.9604644775390625e-08 ;  /* 0x00000001ff007431 */ /* 0x000fe200000001ff */
[----:B--2---:R-:W-:-:S04]  /*00e0*/  IADD3 R4, P0, PT, R2, UR6, RZ ;  /* 0x0000000602047c10 */ /* 0x004fc8000ff1e0ff */
[----:B------:R-:W-:-:S05]  /*00f0*/  LEA.HI.X.SX32 R5, R2, UR7, 0x1, P0 ;  /* 0x0000000702057c11 */ /* 0x000fca00080f0eff */
[----:B------:R-:W-:Y:S01]  /*0100*/  STG.E.U8 desc[UR4][R4.64], R0 ;  /* 0x0000000004007986 */ /* 0x000fe2000c101104 */
[----:B------:R-:W-:Y:S05]  /*0110*/  EXIT ;  /* 0x000000000000794d */ /* 0x000fea0003800000 */
.L_x_37:
        /* <DEDUP_REMOVED lines=14> */
.L_x_46:


//--------------------- .nv.global.init           --------------------------
	.section	.nv.global.init,"aw",@progbits
	.align	16
.nv.global.init:
	.type		__cudart_sin_cos_coeffs,@object
	.size		__cudart_sin_cos_coeffs,(__cudart_i2opi_d - __cudart_sin_cos_coeffs)
__cudart_sin_cos_coeffs:
        /*0000*/ 	.byte	0x46, 0xd2, 0xb0, 0x2c, 0xf1, 0xe5, 0x5a, 0xbe, 0x92, 0xe3, 0xac, 0x69, 0xe3, 0x1d, 0xc7, 0x3e
        /*0010*/ 	.byte	0xa1, 0x62, 0xdb, 0x19, 0xa0, 0x01, 0x2a, 0xbf, 0x18, 0x08, 0x11, 0x11, 0x11, 0x11, 0x81, 0x3f
        /*0020*/ 	.byte	0x54, 0x55, 0x55, 0x55, 0x55, 0x55, 0xc5, 0xbf, 0x00, 0x00, 0x00, 0x00, 0x00, 0x00, 0x00, 0x00
        /*0030*/ 	.byte	0x00, 0x00, 0x00, 0x00, 0x00, 0x00, 0x00, 0x00, 0x64, 0x81, 0xfd, 0x20, 0x83, 0xff, 0xa8, 0xbd
        /*0040*/ 	.byte	0x28, 0x85, 0xef, 0xc1, 0xa7, 0xee, 0x21, 0x3e, 0xd9, 0xe6, 0x06, 0x8e, 0x4f, 0x7e, 0x92, 0xbe
        /*0050*/ 	.byte	0xe9, 0xbc, 0xdd, 0x19, 0xa0, 0x01, 0xfa, 0x3e, 0x47, 0x5d, 0xc1, 0x16, 0x6c, 0xc1, 0x56, 0xbf
        /*0060*/ 	.byte	0x51, 0x55, 0x55, 0x55, 0x55, 0x55, 0xa5, 0x3f, 0x00, 0x00, 0x00, 0x00, 0x00, 0x00, 0xe0, 0xbf
        /*0070*/ 	.byte	0x00, 0x00, 0x00, 0x00, 0x00, 0x00, 0xf0, 0x3f, 0x00, 0x00, 0x00, 0x00, 0x00, 0x00, 0x00, 0x00
	.type		__cudart_i2opi_d,@object
	.size		__cudart_i2opi_d,(.L_0 - __cudart_i2opi_d)
__cudart_i2opi_d:
        /* <DEDUP_REMOVED lines=9> */
.L_0:


//--------------------- .nv.shared.reserved.0     --------------------------
	.section	.nv.shared.reserved.0,"aw",@nobits
	.weak		__nv_reservedSMEM_offset_0_alias
	.size		__nv_reservedSMEM_offset_0_alias, 0, 64
	.other		__nv_reservedSMEM_offset_0_alias,@"STO_CUDA_RESERVED_SHARED STV_DEFAULT"
__nv_reservedSMEM_offset_0_alias:
	.zero		0
	.zero		64


//--------------------- .nv.constant0._Z15clear_array_gpuIbEviPT_ --------------------------
	.section	.nv.constant0._Z15clear_array_gpuIbEviPT_,"a",@progbits
	.sectionflags	@""
	.align	4
.nv.constant0._Z15clear_array_gpuIbEviPT_:
	.zero		912


//--------------------- .nv.constant0._Z20update_positions_gpuiPdS_S_S_S_S_ --------------------------
	.section	.nv.constant0._Z20update_positions_gpuiPdS_S_S_S_S_,"a",@progbits
	.sectionflags	@""
	.align	4
.nv.constant0._Z20update_positions_gpuiPdS_S_S_S_S_:
	.zero		952


//--------------------- .nv.constant0._Z11clear_a_gpuiPdS_S_ --------------------------
	.section	.nv.constant0._Z11clear_a_gpuiPdS_S_,"a",@progbits
	.sectionflags	@""
	.align	4
.nv.constant0._Z11clear_a_gpuiPdS_S_:
	.zero		928


//--------------------- .nv.constant0._Z21update_velocities_gpuiPdS_S_S_S_S_ --------------------------
	.section	.nv.constant0._Z21update_velocities_gpuiPdS_S_S_S_S_,"a",@progbits
	.sectionflags	@""
	.align	4
.nv.constant0._Z21update_velocities_gpuiPdS_S_S_S_S_:
	.zero		952


//--------------------- .nv.constant0._Z25compute_accelerations_gpubiiPKdS0_S0_S0_S0_S0_PdS1_S1_S0_PKb --------------------------
	.section	.nv.constant0._Z25compute_accelerations_gpubiiPKdS0_S0_S0_S0_S0_PdS1_S1_S0_PKb,"a",@progbits
	.sectionflags	@""
	.align	4
.nv.constant0._Z25compute_accelerations_gpubiiPKdS0_S0_S0_S0_S0_PdS1_S1_S0_PKb:
	.zero		1000


//--------------------- .nv.constant0._Z16set_isdevice_gpuiPiPb --------------------------
	.section	.nv.constant0._Z16set_isdevice_gpuiPiPb,"a",@progbits
	.sectionflags	@""
	.align	4
.nv.constant0._Z16set_isdevice_gpuiPiPb:
	.zero		920


//--------------------- SYMBOLS --------------------------

	.type		.nv.reservedSmem.offset0,@object
	.size		.nv.reservedSmem.offset0,0x4
